def attn_fwd(
    Q,
    K,
    V,
    Out,
    Lse,
    sm_scale,
    stride_qz,
    stride_qh,
    stride_qm,
    stride_qk,
    stride_kz,
    stride_kh,
    stride_kn,
    stride_kk,
    stride_vz,
    stride_vh,
    stride_vn,
    stride_vk,
    stride_oz,
    stride_oh,
    stride_om,
    stride_ok,
    seqlen_q,
    seqlen_k,
    BLOCK_M: tl.constexpr,
    BLOCK_N: tl.constexpr,
    HEAD_DIM: tl.constexpr,
    CAUSAL: tl.constexpr,
):
    start_m = tl.program_id(0)
    off_hz = tl.program_id(1)
    q_off = off_hz * stride_qh
    k_off = off_hz * stride_kh
    v_off = off_hz * stride_vh
    offs_m = start_m * BLOCK_M + tl.arange(0, BLOCK_M)
    offs_d = tl.arange(0, HEAD_DIM)
    offs_n = tl.arange(0, BLOCK_N)
    q_ptrs = Q + q_off + offs_m[:, None] * stride_qm + offs_d[None, :] * stride_qk
    k_ptrs = K + k_off + offs_d[:, None] * stride_kk + offs_n[None, :] * stride_kn
    v_ptrs = V + v_off + offs_n[:, None] * stride_vn + offs_d[None, :] * stride_vk
    m_i = tl.full([BLOCK_M], float("-inf"), dtype=tl.float32)
    l_i = tl.zeros([BLOCK_M], dtype=tl.float32) + 1.0
    acc = tl.zeros([BLOCK_M, HEAD_DIM], dtype=tl.float32)
    q = tl.load(q_ptrs)
    acc, l_i, m_i = _attn_fwd_inner(
        acc,
        l_i,
        m_i,
        q,
        k_ptrs,
        v_ptrs,
        sm_scale,
        stride_kn,
        stride_vn,
        start_m,
        seqlen_k,
        BLOCK_M,
        BLOCK_N,
        HEAD_DIM,
        CAUSAL,
    )
    acc = acc / l_i[:, None]
    lse = m_i + tl.math.log2(l_i) / 1.4426950408889634
    o_ptrs = (
        Out
        + off_hz * stride_oh
        + offs_m[:, None] * stride_om
        + offs_d[None, :] * stride_ok
    )
    tl.store(o_ptrs, acc.to(Out.dtype.element_ty))
    tl.store(Lse + off_hz * seqlen_q + offs_m, lse)

# config = {"BLOCK_M": 256, "BLOCK_N": 128, "HEAD_DIM": 64, "arch": "sm_80", "causal": true, "dtype": "fp16", "num_stages": 2, "num_warps": 16}
# arch = sm_80


// ===== COMPILED SASS (sm_80) =====

	.target	sm_80

	.elftype	@"ET_EXEC"


//--------------------- .note.nv.tkinfo           --------------------------
	.section	.note.nv.tkinfo,"",@"SHT_NOTE"
	.sectionflags	@"SHF_NOTE_NV_TKINFO"
	.tkinfo
        /*0018*/ 	.word	0x00000002
        /*0030*/ 	.string	""
        /*0030*/ 	.string	"ptxas"
        /*0030*/ 	.string	"Cuda compilation tools, release 13.0, V13.0.88"
        /*0030*/ 	.string	"Build cuda_13.0.r13.0/compiler.36424714_0"
        /*0030*/ 	.string	"-v  -suppress-debug-info  -lineinfo  -arch sm_80 "



//--------------------- .note.nv.cuinfo           --------------------------
	.section	.note.nv.cuinfo,"",@"SHT_NOTE"
	.sectionflags	@"SHF_NOTE_NV_CUINFO"
        /*0018*/ 	.short	0x0002
        /*001a*/ 	.short	0x0050
        /*001c*/ 	.short	0x0082
	.zero		2


//--------------------- .nv.info                  --------------------------
	.section	.nv.info,"",@"SHT_CUDA_INFO"
	.align	4


	//----- nvinfo : EIATTR_REGCOUNT
	.align		4
        /*0000*/ 	.byte	0x04, 0x2f
        /*0002*/ 	.short	(.L_2 - .L_1)
	.align		4
.L_1:
        /*0004*/ 	.word	index@(attn_fwd)
        /*0008*/ 	.word	0x00000080


	//----- nvinfo : EIATTR_FRAME_SIZE
	.align		4
.L_2:
        /*000c*/ 	.byte	0x04, 0x11
        /*000e*/ 	.short	(.L_4 - .L_3)
	.align		4
.L_3:
        /*0010*/ 	.word	index@(attn_fwd)
        /*0014*/ 	.word	0x00000268


	//----- nvinfo : EIATTR_MIN_STACK_SIZE
	.align		4
.L_4:
        /*0018*/ 	.byte	0x04, 0x12
        /*001a*/ 	.short	(.L_6 - .L_5)
	.align		4
.L_5:
        /*001c*/ 	.word	index@(attn_fwd)
        /*0020*/ 	.word	0x00000268
.L_6:


//--------------------- .nv.info.attn_fwd         --------------------------
	.section	.nv.info.attn_fwd,"",@"SHT_CUDA_INFO"
	.sectionflags	@""
	.align	4


	//----- nvinfo : EIATTR_CUDA_API_VERSION
	.align		4
        /*0000*/ 	.byte	0x04, 0x37
        /*0002*/ 	.short	(.L_8 - .L_7)
.L_7:
        /*0004*/ 	.word	0x00000082


	//----- nvinfo : EIATTR_SW2861232_WAR
	.align		4
.L_8:
        /*0008*/ 	.byte	0x01, 0x35
	.zero		2


	//----- nvinfo : EIATTR_PARAM_CBANK
	.align		4
        /*000c*/ 	.byte	0x04, 0x0a
        /*000e*/ 	.short	(.L_10 - .L_9)
	.align		4
.L_9:
        /*0010*/ 	.word	index@(.nv.constant0.attn_fwd)
        /*0014*/ 	.short	0x0160
        /*0016*/ 	.short	0x0088


	//----- nvinfo : EIATTR_CBANK_PARAM_SIZE
	.align		4
.L_10:
        /*0018*/ 	.byte	0x03, 0x19
        /*001a*/ 	.short	0x0088


	//----- nvinfo : EIATTR_KPARAM_INFO
	.align		4
        /*001c*/ 	.byte	0x04, 0x17
        /*001e*/ 	.short	(.L_12 - .L_11)
.L_11:
        /*0020*/ 	.word	0x00000000
        /*0024*/ 	.short	0x0019
        /*0026*/ 	.short	0x0080
        /*0028*/ 	.byte	0x00, 0xf4, 0x21, 0x00


	//----- nvinfo : EIATTR_KPARAM_INFO
	.align		4
.L_12:
        /*002c*/ 	.byte	0x04, 0x17
        /*002e*/ 	.short	(.L_14 - .L_13)
.L_13:
        /*0030*/ 	.word	0x00000000
        /*0034*/ 	.short	0x0018
        /*0036*/ 	.short	0x0078
        /*0038*/ 	.byte	0x00, 0xf4, 0x21, 0x00


	//----- nvinfo : EIATTR_KPARAM_INFO
	.align		4
.L_14:
        /*003c*/ 	.byte	0x04, 0x17
        /*003e*/ 	.short	(.L_16 - .L_15)
.L_15:
        /*0040*/ 	.word	0x00000000
        /*0044*/ 	.short	0x0017
        /*0046*/ 	.short	0x0070
        /*0048*/ 	.byte	0x00, 0xf0, 0x11, 0x00


	//----- nvinfo : EIATTR_KPARAM_INFO
	.align		4
.L_16:
        /*004c*/ 	.byte	0x04, 0x17
        /*004e*/ 	.short	(.L_18 - .L_17)
.L_17:
        /*0050*/ 	.word	0x00000000
        /*0054*/ 	.short	0x0016
        /*0056*/ 	.short	0x006c
        /*0058*/ 	.byte	0x00, 0xf0, 0x11, 0x00


	//----- nvinfo : EIATTR_KPARAM_INFO
	.align		4
.L_18:
        /*005c*/ 	.byte	0x04, 0x17
        /*005e*/ 	.short	(.L_20 - .L_19)
.L_19:
        /*0060*/ 	.word	0x00000000
        /*0064*/ 	.short	0x0015
        /*0066*/ 	.short	0x0068
        /*0068*/ 	.byte	0x00, 0xf0, 0x11, 0x00


	//----- nvinfo : EIATTR_KPARAM_INFO
	.align		4
.L_20:
        /*006c*/ 	.byte	0x04, 0x17
        /*006e*/ 	.short	(.L_22 - .L_21)
.L_21:
        /*0070*/ 	.word	0x00000000
        /*0074*/ 	.short	0x0014
        /*0076*/ 	.short	0x0064
        /*0078*/ 	.byte	0x00, 0xf0, 0x11, 0x00


	//----- nvinfo : EIATTR_KPARAM_INFO
	.align		4
.L_22:
        /*007c*/ 	.byte	0x04, 0x17
        /*007e*/ 	.short	(.L_24 - .L_23)
.L_23:
        /*0080*/ 	.word	0x00000000
        /*0084*/ 	.short	0x0013
        /*0086*/ 	.short	0x0060
        /*0088*/ 	.byte	0x00, 0xf0, 0x11, 0x00


	//----- nvinfo : EIATTR_KPARAM_INFO
	.align		4
.L_24:
        /*008c*/ 	.byte	0x04, 0x17
        /*008e*/ 	.short	(.L_26 - .L_25)
.L_25:
        /*0090*/ 	.word	0x00000000
        /*0094*/ 	.short	0x0012
        /*0096*/ 	.short	0x005c
        /*0098*/ 	.byte	0x00, 0xf0, 0x11, 0x00


	//----- nvinfo : EIATTR_KPARAM_INFO
	.align		4
.L_26:
        /*009c*/ 	.byte	0x04, 0x17
        /*009e*/ 	.short	(.L_28 - .L_27)
.L_27:
        /*00a0*/ 	.word	0x00000000
        /*00a4*/ 	.short	0x0011
        /*00a6*/ 	.short	0x0058
        /*00a8*/ 	.byte	0x00, 0xf0, 0x11, 0x00


	//----- nvinfo : EIATTR_KPARAM_INFO
	.align		4
.L_28:
        /*00ac*/ 	.byte	0x04, 0x17
        /*00ae*/ 	.short	(.L_30 - .L_29)
.L_29:
        /*00b0*/ 	.word	0x00000000
        /*00b4*/ 	.short	0x0010
        /*00b6*/ 	.short	0x0054
        /*00b8*/ 	.byte	0x00, 0xf0, 0x11, 0x00


	//----- nvinfo : EIATTR_KPARAM_INFO
	.align		4
.L_30:
        /*00bc*/ 	.byte	0x04, 0x17
        /*00be*/ 	.short	(.L_32 - .L_31)
.L_31:
        /*00c0*/ 	.word	0x00000000
        /*00c4*/ 	.short	0x000f
        /*00c6*/ 	.short	0x0050
        /*00c8*/ 	.byte	0x00, 0xf0, 0x11, 0x00


	//----- nvinfo : EIATTR_KPARAM_INFO
	.align		4
.L_32:
        /*00cc*/ 	.byte	0x04, 0x17
        /*00ce*/ 	.short	(.L_34 - .L_33)
.L_33:
        /*00d0*/ 	.word	0x00000000
        /*00d4*/ 	.short	0x000e
        /*00d6*/ 	.short	0x004c
        /*00d8*/ 	.byte	0x00, 0xf0, 0x11, 0x00


	//----- nvinfo : EIATTR_KPARAM_INFO
	.align		4
.L_34:
        /*00dc*/ 	.byte	0x04, 0x17
        /*00de*/ 	.short	(.L_36 - .L_35)
.L_35:
        /*00e0*/ 	.word	0x00000000
        /*00e4*/ 	.short	0x000d
        /*00e6*/ 	.short	0x0048
        /*00e8*/ 	.byte	0x00, 0xf0, 0x11, 0x00


	//----- nvinfo : EIATTR_KPARAM_INFO
	.align		4
.L_36:
        /*00ec*/ 	.byte	0x04, 0x17
        /*00ee*/ 	.short	(.L_38 - .L_37)
.L_37:
        /*00f0*/ 	.word	0x00000000
        /*00f4*/ 	.short	0x000c
        /*00f6*/ 	.short	0x0044
        /*00f8*/ 	.byte	0x00, 0xf0, 0x11, 0x00


	//----- nvinfo : EIATTR_KPARAM_INFO
	.align		4
.L_38:
        /*00fc*/ 	.byte	0x04, 0x17
        /*00fe*/ 	.short	(.L_40 - .L_39)
.L_39:
        /*0100*/ 	.word	0x00000000
        /*0104*/ 	.short	0x000b
        /*0106*/ 	.short	0x0040
        /*0108*/ 	.byte	0x00, 0xf0, 0x11, 0x00


	//----- nvinfo : EIATTR_KPARAM_INFO
	.align		4
.L_40:
        /*010c*/ 	.byte	0x04, 0x17
        /*010e*/ 	.short	(.L_42 - .L_41)
.L_41:
        /*0110*/ 	.word	0x00000000
        /*0114*/ 	.short	0x000a
        /*0116*/ 	.short	0x003c
        /*0118*/ 	.byte	0x00, 0xf0, 0x11, 0x00


	//----- nvinfo : EIATTR_KPARAM_INFO
	.align		4
.L_42:
        /*011c*/ 	.byte	0x04, 0x17
        /*011e*/ 	.short	(.L_44 - .L_43)
.L_43:
        /*0120*/ 	.word	0x00000000
        /*0124*/ 	.short	0x0009
        /*0126*/ 	.short	0x0038
        /*0128*/ 	.byte	0x00, 0xf0, 0x11, 0x00


	//----- nvinfo : EIATTR_KPARAM_INFO
	.align		4
.L_44:
        /*012c*/ 	.byte	0x04, 0x17
        /*012e*/ 	.short	(.L_46 - .L_45)
.L_45:
        /*0130*/ 	.word	0x00000000
        /*0134*/ 	.short	0x0008
        /*0136*/ 	.short	0x0034
        /*0138*/ 	.byte	0x00, 0xf0, 0x11, 0x00


	//----- nvinfo : EIATTR_KPARAM_INFO
	.align		4
.L_46:
        /*013c*/ 	.byte	0x04, 0x17
        /*013e*/ 	.short	(.L_48 - .L_47)
.L_47:
        /*0140*/ 	.word	0x00000000
        /*0144*/ 	.short	0x0007
        /*0146*/ 	.short	0x0030
        /*0148*/ 	.byte	0x00, 0xf0, 0x11, 0x00


	//----- nvinfo : EIATTR_KPARAM_INFO
	.align		4
.L_48:
        /*014c*/ 	.byte	0x04, 0x17
        /*014e*/ 	.short	(.L_50 - .L_49)
.L_49:
        /*0150*/ 	.word	0x00000000
        /*0154*/ 	.short	0x0006
        /*0156*/ 	.short	0x002c
        /*0158*/ 	.byte	0x00, 0xf0, 0x11, 0x00


	//----- nvinfo : EIATTR_KPARAM_INFO
	.align		4
.L_50:
        /*015c*/ 	.byte	0x04, 0x17
        /*015e*/ 	.short	(.L_52 - .L_51)
.L_51:
        /*0160*/ 	.word	0x00000000
        /*0164*/ 	.short	0x0005
        /*0166*/ 	.short	0x0028
        /*0168*/ 	.byte	0x00, 0xf0, 0x11, 0x00


	//----- nvinfo : EIATTR_KPARAM_INFO
	.align		4
.L_52:
        /*016c*/ 	.byte	0x04, 0x17
        /*016e*/ 	.short	(.L_54 - .L_53)
.L_53:
        /*0170*/ 	.word	0x00000000
        /*0174*/ 	.short	0x0004
        /*0176*/ 	.short	0x0020
        /*0178*/ 	.byte	0x00, 0xf4, 0x21, 0x00


	//----- nvinfo : EIATTR_KPARAM_INFO
	.align		4
.L_54:
        /*017c*/ 	.byte	0x04, 0x17
        /*017e*/ 	.short	(.L_56 - .L_55)
.L_55:
        /*0180*/ 	.word	0x00000000
        /*0184*/ 	.short	0x0003
        /*0186*/ 	.short	0x0018
        /*0188*/ 	.byte	0x00, 0xf4, 0x21, 0x00


	//----- nvinfo : EIATTR_KPARAM_INFO
	.align		4
.L_56:
        /*018c*/ 	.byte	0x04, 0x17
        /*018e*/ 	.short	(.L_58 - .L_57)
.L_57:
        /*0190*/ 	.word	0x00000000
        /*0194*/ 	.short	0x0002
        /*0196*/ 	.short	0x0010
        /*0198*/ 	.byte	0x00, 0xf4, 0x21, 0x00


	//----- nvinfo : EIATTR_KPARAM_INFO
	.align		4
.L_58:
        /*019c*/ 	.byte	0x04, 0x17
        /*019e*/ 	.short	(.L_60 - .L_59)
.L_59:
        /*01a0*/ 	.word	0x00000000
        /*01a4*/ 	.short	0x0001
        /*01a6*/ 	.short	0x0008
        /*01a8*/ 	.byte	0x00, 0xf4, 0x21, 0x00


	//----- nvinfo : EIATTR_KPARAM_INFO
	.align		4
.L_60:
        /*01ac*/ 	.byte	0x04, 0x17
        /*01ae*/ 	.short	(.L_62 - .L_61)
.L_61:
        /*01b0*/ 	.word	0x00000000
        /*01b4*/ 	.short	0x0000
        /*01b6*/ 	.short	0x0000
        /*01b8*/ 	.byte	0x00, 0xf4, 0x21, 0x00


	//----- nvinfo : EIATTR_MAXREG_COUNT
	.align		4
.L_62:
        /*01bc*/ 	.byte	0x03, 0x1b
        /*01be*/ 	.short	0x0080


	//----- nvinfo : EIATTR_NUM_BARRIERS
	.align		4
        /*01c0*/ 	.byte	0x02, 0x4c
        /*01c2*/ 	.byte	0x01
	.zero		1


	//----- nvinfo : EIATTR_ANNOTATIONS
	.align		4
        /*01c4*/ 	.byte	0x04, 0x55
        /*01c6*/ 	.short	(.L_64 - .L_63)


	//   ....[0]....
.L_63:
        /*01c8*/ 	.word	0x00000001
        /*01cc*/ 	.byte	0xd0, 0x0a, 0x00, 0x00, 0x01, 0x00, 0x00, 0x00, 0xe0, 0x0a, 0x00, 0x00, 0x01, 0x00, 0x00, 0x00
        /* <DEDUP_REMOVED lines=116> */
        /*091c*/ 	.byte	0x80, 0x75, 0x00, 0x00, 0x01, 0x00, 0x00, 0x00, 0x90, 0x75, 0x00, 0x00


	//----- nvinfo : EIATTR_MERCURY_ISA_VERSION
	.align		4
.L_64:
        /*0928*/ 	.byte	0x03, 0x5f
        /*092a*/ 	.short	0x0000


	//----- nvinfo : EIATTR_COOP_GROUP_MASK_REGIDS
	.align		4
        /*092c*/ 	.byte	0x04, 0x29
        /*092e*/ 	.short	(.L_66 - .L_65)


	//   ....[0]....
.L_65:
        /*0930*/ 	.word	0xffffffff


	//   ....[1]....
        /*0934*/ 	.word	0xffffffff


	//   ....[2]....
        /*0938*/ 	.word	0xffffffff


	//   ....[3]....
        /*093c*/ 	.word	0xffffffff


	//   ....[4]....
        /*0940*/ 	.word	0xffffffff


	//   ....[5]....
        /*0944*/ 	.word	0xffffffff


	//   ....[6]....
        /*0948*/ 	.word	0xffffffff


	//   ....[7]....
        /*094c*/ 	.word	0xffffffff


	//----- nvinfo : EIATTR_COOP_GROUP_INSTR_OFFSETS
	.align		4
.L_66:
        /*0950*/ 	.byte	0x04, 0x28
        /*0952*/ 	.short	(.L_68 - .L_67)


	//   ....[0]....
.L_67:
        /*0954*/ 	.word	0x00005210


	//   ....[1]....
        /*0958*/ 	.word	0x00005300


	//   ....[2]....
        /*095c*/ 	.word	0x00005310


	//   ....[3]....
        /*0960*/ 	.word	0x00005350


	//   ....[4]....
        /*0964*/ 	.word	0x000072b0


	//   ....[5]....
        /*0968*/ 	.word	0x000072d0


	//   ....[6]....
        /*096c*/ 	.word	0x00007360


	//   ....[7]....
        /*0970*/ 	.word	0x00007370


	//----- nvinfo : EIATTR_EXIT_INSTR_OFFSETS
	.align		4
.L_68:
        /*0974*/ 	.byte	0x04, 0x1c
        /*0976*/ 	.short	(.L_70 - .L_69)


	//   ....[0]....
.L_69:
        /*0978*/ 	.word	0x00008f20


	//   ....[1]....
        /*097c*/ 	.word	0x00008fc0


	//----- nvinfo : EIATTR_REQNTID
	.align		4
.L_70:
        /*0980*/ 	.byte	0x04, 0x10
        /*0982*/ 	.short	(.L_72 - .L_71)
.L_71:
        /*0984*/ 	.word	0x00000200
        /*0988*/ 	.word	0x00000001
        /*098c*/ 	.word	0x00000001
.L_72:


//--------------------- .nv.callgraph             --------------------------
	.section	.nv.callgraph,"",@"SHT_CUDA_CALLGRAPH"
	.align	4
	.sectionentsize	8
	.align		4
        /*0000*/ 	.word	0x00000000
	.align		4
        /*0004*/ 	.word	0xffffffff
	.align		4
        /*0008*/ 	.word	0x00000000
	.align		4
        /*000c*/ 	.word	0xfffffffe
	.align		4
        /*0010*/ 	.word	0x00000000
	.align		4
        /*0014*/ 	.word	0xfffffffd
	.align		4
        /*0018*/ 	.word	0x00000000
	.align		4
        /*001c*/ 	.word	0xfffffffc


//--------------------- .nv.rel.action            --------------------------
	.section	.nv.rel.action,"",@"SHT_CUDA_RELOCINFO"
	.align	8
	.sectionentsize	8
        /*0000*/ 	.byte	0x73, 0x00, 0x00, 0x00, 0x00, 0x00, 0x00, 0x00, 0x00, 0x00, 0x00, 0x11, 0x25, 0x00, 0x05, 0x36


//--------------------- .nv.constant4             --------------------------
	.section	.nv.constant4,"a",@progbits
	.align	8
	.align		8
.nv.constant4:
        /*0000*/ 	.dword	_$_str


//--------------------- .nv.constant0.attn_fwd    --------------------------
	.section	.nv.constant0.attn_fwd,"a",@progbits
	.sectionflags	@""
	.align	4
.nv.constant0.attn_fwd:
	.zero		488


//--------------------- .text.attn_fwd            --------------------------
	.section	.text.attn_fwd,"ax",@progbits
	.sectioninfo	@"SHI_REGISTERS=128"
	.align	128
        .global         attn_fwd
        .type           attn_fwd,@function
        .size           attn_fwd,(.L_x_3 - attn_fwd)
        .other          attn_fwd,@"STO_CUDA_ENTRY STV_DEFAULT"
attn_fwd:
.text.attn_fwd:
[----:B------:R-:W-:Y:S02]  /*0000*/  IMAD.MOV.U32 R1, RZ, RZ, c[0x0][0x28] ;  /* 0x00000a00ff017624 */ /* 0x000fe400078e00ff */
[----:B------:R-:W0:Y:S01]  /*0010*/  S2R R48, SR_TID.X ;  /* 0x0000000000307919 */ /* 0x000e220000002100 */
[----:B------:R-:W-:Y:S01]  /*0020*/  IMAD.MOV.U32 R5, RZ, RZ, c[0x0][0x198] ;  /* 0x00006600ff057624 */ /* 0x000fe200078e00ff */
[----:B------:R-:W-:Y:S01]  /*0030*/  ULDC.64 UR6, c[0x0][0x118] ;  /* 0x0000460000067ab9 */ /* 0x000fe20000000a00 */
[----:B------:R-:W-:Y:S01]  /*0040*/  IADD3 R1, R1, -0x268, RZ ;  /* 0xfffffd9801017810 */ /* 0x000fe20007ffe0ff */
[----:B------:R-:W1:Y:S04]  /*0050*/  S2R R0, SR_CTAID.X ;  /* 0x0000000000007919 */ /* 0x000e680000002500 */
[----:B------:R-:W2:Y:S01]  /*0060*/  S2R R49, SR_CTAID.Y ;  /* 0x0000000000317919 */ /* 0x000ea20000002600 */
[----:B0-----:R-:W-:Y:S02]  /*0070*/  SHF.R.U32.HI R3, RZ, 0x8, R48 ;  /* 0x00000008ff037819 */ /* 0x001fe40000011630 */
[----:B-1----:R-:W-:-:S02]  /*0080*/  PRMT R4, R48, 0x6540, R0 ;  /* 0x0000654030047816 */ /* 0x002fc40000000000 */
[----:B------:R-:W-:Y:S01]  /*0090*/  SGXT.U32 R7, R3, 0x1 ;  /* 0x000000010307781a */ /* 0x000fe20000000000 */
[----:B--2---:R-:W-:Y:S02]  /*00a0*/  IMAD R2, R49, c[0x0][0x190], RZ ;  /* 0x0000640031027a24 */ /* 0x004fe400078e02ff */
[----:B------:R-:W-:Y:S02]  /*00b0*/  IMAD R4, R4, c[0x0][0x194], RZ ;  /* 0x0000650004047a24 */ /* 0x000fe400078e02ff */
[----:B------:R-:W-:Y:S02]  /*00c0*/  IMAD R12, R7, c[0x0][0x198], RZ ;  /* 0x00006600070c7a24 */ /* 0x000fe400078e02ff */
[----:B------:R-:W-:Y:S02]  /*00d0*/  IMAD.SHL.U32 R3, R2, 0x2, RZ ;  /* 0x0000000202037824 */ /* 0x000fe400078e00ff */
[C---:B------:R-:W-:Y:S02]  /*00e0*/  IMAD.SHL.U32 R6, R4.reuse, 0x2, RZ ;  /* 0x0000000204067824 */ /* 0x040fe400078e00ff */
[----:B------:R-:W-:-:S03]  /*00f0*/  IMAD.HI R7, R4, 0x2, RZ ;  /* 0x0000000204077827 */ /* 0x000fc600078e02ff */
[----:B------:R-:W-:Y:S01]  /*0100*/  IADD3 R3, P0, P1, R6, c[0x0][0x160], R3 ;  /* 0x0000580006037a10 */ /* 0x000fe2000791e003 */
[----:B------:R-:W-:Y:S02]  /*0110*/  IMAD R4, R5, 0x2, R12 ;  /* 0x0000000205047824 */ /* 0x000fe400078e020c */
[----:B------:R-:W-:-:S03]  /*0120*/  IMAD.HI R2, R2, 0x2, RZ ;  /* 0x0000000202027827 */ /* 0x000fc600078e02ff */
[----:B------:R-:W-:Y:S02]  /*0130*/  LEA R6, R5, R4, 0x1 ;  /* 0x0000000405067211 */ /* 0x000fe400078e08ff */
[----:B------:R-:W-:Y:S02]  /*0140*/  IADD3.X R2, R7, c[0x0][0x164], R2, P0, P1 ;  /* 0x0000590007027a10 */ /* 0x000fe400007e2402 */
[-C--:B------:R-:W-:Y:S01]  /*0150*/  LEA R8, P0, R12, R3.reuse, 0x1 ;  /* 0x000000030c087211 */ /* 0x080fe200078008ff */
[C---:B------:R-:W-:Y:S01]  /*0160*/  IMAD R18, R5.reuse, 0x2, R6 ;  /* 0x0000000205127824 */ /* 0x040fe200078e0206 */
[-C--:B------:R-:W-:Y:S02]  /*0170*/  LEA R10, P1, R4, R3.reuse, 0x1 ;  /* 0x00000003040a7211 */ /* 0x080fe400078208ff */
[----:B------:R-:W-:Y:S01]  /*0180*/  LEA.HI.X.SX32 R9, R12, R2, 0x1, P0 ;  /* 0x000000020c097211 */ /* 0x000fe200000f0eff */
[----:B------:R-:W-:Y:S01]  /*0190*/  IMAD R20, R5, 0x2, R18 ;  /* 0x0000000205147824 */ /* 0x000fe200078e0212 */
[----:B------:R-:W-:-:S02]  /*01a0*/  LEA R12, P0, R6, R3, 0x1 ;  /* 0x00000003060c7211 */ /* 0x000fc400078008ff */
[-C--:B------:R-:W-:Y:S01]  /*01b0*/  LEA.HI.X.SX32 R11, R4, R2.reuse, 0x1, P1 ;  /* 0x00000002040b7211 */ /* 0x080fe200008f0eff */
[C---:B------:R-:W-:Y:S01]  /*01c0*/  IMAD R22, R5.reuse, 0x2, R20 ;  /* 0x0000000205167824 */ /* 0x040fe200078e0214 */
[-C--:B------:R-:W-:Y:S01]  /*01d0*/  LEA.HI.X.SX32 R13, R6, R2.reuse, 0x1, P0 ;  /* 0x00000002060d7211 */ /* 0x080fe200000f0eff */
[----:B------:R0:W2:Y:S01]  /*01e0*/  LDG.E.U16 R4, [R8.64] ;  /* 0x0000000608047981 */ /* 0x0000a2000c1e1500 */
[-C--:B------:R-:W-:Y:S02]  /*01f0*/  LEA R14, P0, R18, R3.reuse, 0x1 ;  /* 0x00000003120e7211 */ /* 0x080fe400078008ff */
[-C--:B------:R-:W-:Y:S01]  /*0200*/  LEA R16, P1, R20, R3.reuse, 0x1 ;  /* 0x0000000314107211 */ /* 0x080fe200078208ff */
[----:B------:R1:W3:Y:S01]  /*0210*/  LDG.E.U16 R6, [R10.64] ;  /* 0x000000060a067981 */ /* 0x0002e2000c1e1500 */
[-C--:B------:R-:W-:Y:S02]  /*0220*/  LEA.HI.X.SX32 R15, R18, R2.reuse, 0x1, P0 ;  /* 0x00000002120f7211 */ /* 0x080fe400000f0eff */
[-C--:B------:R-:W-:Y:S01]  /*0230*/  LEA.HI.X.SX32 R17, R20, R2.reuse, 0x1, P1 ;  /* 0x0000000214117211 */ /* 0x080fe200008f0eff */
[C---:B------:R-:W-:Y:S01]  /*0240*/  IMAD R20, R5.reuse, 0x2, R22 ;  /* 0x0000000205147824 */ /* 0x040fe200078e0216 */
[CC--:B------:R-:W-:Y:S01]  /*0250*/  LEA R18, P0, R22.reuse, R3.reuse, 0x1 ;  /* 0x0000000316127211 */ /* 0x0c0fe200078008ff */
[----:B------:R4:W5:Y:S03]  /*0260*/  LDG.E.U16 R7, [R12.64] ;  /* 0x000000060c077981 */ /* 0x000966000c1e1500 */
[----:B------:R-:W-:Y:S01]  /*0270*/  LEA.HI.X.SX32 R19, R22, R2, 0x1, P0 ;  /* 0x0000000216137211 */ /* 0x000fe200000f0eff */
[C---:B------:R-:W-:Y:S01]  /*0280*/  IMAD R22, R5.reuse, 0x2, R20 ;  /* 0x0000000205167824 */ /* 0x040fe200078e0214 */
[C---:B-1----:R-:W-:Y:S01]  /*0290*/  LEA R10, P0, R20.reuse, R3, 0x1 ;  /* 0x00000003140a7211 */ /* 0x042fe200078008ff */
[----:B0-----:R0:W3:Y:S03]  /*02a0*/  LDG.E.U16 R8, [R14.64] ;  /* 0x000000060e087981 */ /* 0x0010e6000c1e1500 */
[----:B------:R-:W-:Y:S01]  /*02b0*/  LEA R24, R5, R22, 0x1 ;  /* 0x0000001605187211 */ /* 0x000fe200078e08ff */
[----:B------:R1:W3:Y:S01]  /*02c0*/  LDG.E.U16 R9, [R16.64] ;  /* 0x0000000610097981 */ /* 0x0002e2000c1e1500 */
[----:B------:R-:W-:-:S02]  /*02d0*/  LEA.HI.X.SX32 R11, R20, R2, 0x1, P0 ;  /* 0x00000002140b7211 */ /* 0x000fc400000f0eff */
[-C--:B----4-:R-:W-:Y:S01]  /*02e0*/  LEA R12, P0, R22, R3.reuse, 0x1 ;  /* 0x00000003160c7211 */ /* 0x090fe200078008ff */
[C---:B------:R-:W-:Y:S01]  /*02f0*/  IMAD R26, R5.reuse, 0x2, R24 ;  /* 0x00000002051a7824 */ /* 0x040fe200078e0218 */
[-C--:B------:R-:W-:Y:S01]  /*0300*/  LEA R20, P1, R24, R3.reuse, 0x1 ;  /* 0x0000000318147211 */ /* 0x080fe200078208ff */
[----:B------:R4:W5:Y:S01]  /*0310*/  LDG.E.U16 R25, [R18.64] ;  /* 0x0000000612197981 */ /* 0x000962000c1e1500 */
[-C--:B------:R-:W-:Y:S01]  /*0320*/  LEA.HI.X.SX32 R13, R22, R2.reuse, 0x1, P0 ;  /* 0x00000002160d7211 */ /* 0x080fe200000f0eff */
[C---:B------:R-:W-:Y:S01]  /*0330*/  IMAD R22, R5.reuse, 0x2, R26 ;  /* 0x0000000205167824 */ /* 0x040fe200078e021a */
[-C--:B0-----:R-:W-:Y:S01]  /*0340*/  LEA R14, P0, R26, R3.reuse, 0x1 ;  /* 0x000000031a0e7211 */ /* 0x081fe200078008ff */
[----:B------:R0:W5:Y:S01]  /*0350*/  LDG.E.U16 R27, [R10.64] ;  /* 0x000000060a1b7981 */ /* 0x000162000c1e1500 */
[-C--:B------:R-:W-:Y:S02]  /*0360*/  LEA.HI.X.SX32 R21, R24, R2.reuse, 0x1, P1 ;  /* 0x0000000218157211 */ /* 0x080fe400008f0eff */
[-C--:B------:R-:W-:Y:S01]  /*0370*/  LEA.HI.X.SX32 R15, R26, R2.reuse, 0x1, P0 ;  /* 0x000000021a0f7211 */ /* 0x080fe200000f0eff */
[C---:B------:R-:W-:Y:S01]  /*0380*/  IMAD R24, R5.reuse, 0x2, R22 ;  /* 0x0000000205187824 */ /* 0x040fe200078e0216 */
[CC--:B-1----:R-:W-:Y:S01]  /*0390*/  LEA R16, P0, R22.reuse, R3.reuse, 0x1 ;  /* 0x0000000316107211 */ /* 0x0c2fe200078008ff */
[----:B------:R1:W5:Y:S03]  /*03a0*/  LDG.E.U16 R31, [R20.64] ;  /* 0x00000006141f7981 */ /* 0x000366000c1e1500 */
[----:B------:R-:W-:Y:S01]  /*03b0*/  LEA.HI.X.SX32 R17, R22, R2, 0x1, P0 ;  /* 0x0000000216117211 */ /* 0x000fe200000f0eff */
[C---:B------:R-:W-:Y:S01]  /*03c0*/  IMAD R22, R5.reuse, 0x2, R24 ;  /* 0x0000000205167824 */ /* 0x040fe200078e0218 */
[----:B------:R1:W5:Y:S03]  /*03d0*/  LDG.E.U16 R29, [R12.64] ;  /* 0x000000060c1d7981 */ /* 0x000366000c1e1500 */
[----:B------:R-:W-:Y:S01]  /*03e0*/  IMAD R26, R5, 0x2, R22 ;  /* 0x00000002051a7824 */ /* 0x000fe200078e0216 */
[-C--:B----4-:R-:W-:Y:S01]  /*03f0*/  LEA R18, P1, R22, R3.reuse, 0x1 ;  /* 0x0000000316127211 */ /* 0x090fe200078208ff */
[----:B------:R4:W5:Y:S01]  /*0400*/  LDG.E.U16 R33, [R14.64] ;  /* 0x000000060e217981 */ /* 0x000962000c1e1500 */
[----:B0-----:R-:W-:-:S02]  /*0410*/  LEA R10, P0, R24, R3, 0x1 ;  /* 0x00000003180a7211 */ /* 0x001fc400078008ff */
[C---:B-1----:R-:W-:Y:S01]  /*0420*/  LEA R20, R5.reuse, R26, 0x1 ;  /* 0x0000001a05147211 */ /* 0x042fe200078e08ff */
[----:B------:R0:W5:Y:S01]  /*0430*/  LDG.E.U16 R34, [R16.64] ;  /* 0x0000000610227981 */ /* 0x000162000c1e1500 */
[-C--:B------:R-:W-:Y:S02]  /*0440*/  LEA.HI.X.SX32 R19, R22, R2.reuse, 0x1, P1 ;  /* 0x0000000216137211 */ /* 0x080fe400008f0eff */
[-C--:B------:R-:W-:Y:S01]  /*0450*/  LEA.HI.X.SX32 R11, R24, R2.reuse, 0x1, P0 ;  /* 0x00000002180b7211 */ /* 0x080fe200000f0eff */
[C---:B------:R-:W-:Y:S01]  /*0460*/  IMAD R22, R5.reuse, 0x2, R20 ;  /* 0x0000000205167824 */ /* 0x040fe200078e0214 */
[CC--:B------:R-:W-:Y:S01]  /*0470*/  LEA R12, P0, R26.reuse, R3.reuse, 0x1 ;  /* 0x000000031a0c7211 */ /* 0x0c0fe200078008ff */
[----:B------:R1:W5:Y:S02]  /*0480*/  LDG.E.U16 R36, [R18.64] ;  /* 0x0000000612247981 */ /* 0x000364000c1e1500 */
[C---:B------:R-:W-:Y:S01]  /*0490*/  IMAD R24, R5.reuse, 0x2, R22 ;  /* 0x0000000205187824 */ /* 0x040fe200078e0216 */
[----:B------:R-:W-:Y:S01]  /*04a0*/  LEA.HI.X.SX32 R13, R26, R2, 0x1, P0 ;  /* 0x000000021a0d7211 */ /* 0x000fe200000f0eff */
[----:B------:R1:W5:Y:S01]  /*04b0*/  LDG.E.U16 R35, [R10.64] ;  /* 0x000000060a237981 */ /* 0x000362000c1e1500 */
[----:B----4-:R-:W-:Y:S01]  /*04c0*/  LEA R14, P0, R20, R3, 0x1 ;  /* 0x00000003140e7211 */ /* 0x010fe200078008ff */
[----:B------:R-:W-:-:S02]  /*04d0*/  IMAD R26, R5, 0x2, R24 ;  /* 0x00000002051a7824 */ /* 0x000fc400078e0218 */
[----:B------:R4:W5:Y:S01]  /*04e0*/  LDG.E.U16 R37, [R12.64] ;  /* 0x000000060c257981 */ /* 0x000962000c1e1500 */
[-C--:B------:R-:W-:Y:S01]  /*04f0*/  LEA.HI.X.SX32 R15, R20, R2.reuse, 0x1, P0 ;  /* 0x00000002140f7211 */ /* 0x080fe200000f0eff */
[C---:B------:R-:W-:Y:S01]  /*0500*/  IMAD R28, R5.reuse, 0x2, R26 ;  /* 0x00000002051c7824 */ /* 0x040fe200078e021a */
[-C--:B------:R-:W-:Y:S02]  /*0510*/  LEA R20, P1, R24, R3.reuse, 0x1 ;  /* 0x0000000318147211 */ /* 0x080fe400078208ff */
[-C--:B0-----:R-:W-:Y:S01]  /*0520*/  LEA R16, P0, R22, R3.reuse, 0x1 ;  /* 0x0000000316107211 */ /* 0x081fe200078008ff */
[----:B------:R0:W5:Y:S01]  /*0530*/  LDG.E.U16 R38, [R14.64] ;  /* 0x000000060e267981 */ /* 0x000162000c1e1500 */
[-C--:B------:R-:W-:Y:S01]  /*0540*/  LEA.HI.X.SX32 R21, R24, R2.reuse, 0x1, P1 ;  /* 0x0000000218157211 */ /* 0x080fe200008f0eff */
[C---:B------:R-:W-:Y:S01]  /*0550*/  IMAD R24, R5.reuse, 0x2, R28 ;  /* 0x0000000205187824 */ /* 0x040fe200078e021c */
[----:B------:R-:W-:Y:S02]  /*0560*/  LEA.HI.X.SX32 R17, R22, R2, 0x1, P0 ;  /* 0x0000000216117211 */ /* 0x000fe400000f0eff */
[----:B-1----:R-:W-:Y:S01]  /*0570*/  LEA R10, P0, R26, R3, 0x1 ;  /* 0x000000031a0a7211 */ /* 0x002fe200078008ff */
[----:B------:R1:W5:Y:S01]  /*0580*/  LDG.E.U16 R40, [R20.64] ;  /* 0x0000000614287981 */ /* 0x000362000c1e1500 */
[----:B------:R-:W-:-:S02]  /*0590*/  LEA R22, R5, R24, 0x1 ;  /* 0x0000001805167211 */ /* 0x000fc400078e08ff */
[-C--:B------:R-:W-:Y:S01]  /*05a0*/  LEA.HI.X.SX32 R11, R26, R2.reuse, 0x1, P0 ;  /* 0x000000021a0b7211 */ /* 0x080fe200000f0eff */
[----:B------:R0:W5:Y:S02]  /*05b0*/  LDG.E.U16 R39, [R16.64] ;  /* 0x0000000610277981 */ /* 0x000164000c1e1500 */
[C---:B------:R-:W-:Y:S01]  /*05c0*/  IMAD R26, R5.reuse, 0x2, R22 ;  /* 0x00000002051a7824 */ /* 0x040fe200078e0216 */
[-C--:B----4-:R-:W-:Y:S01]  /*05d0*/  LEA R12, P0, R28, R3.reuse, 0x1 ;  /* 0x000000031c0c7211 */ /* 0x090fe200078008ff */
[----:B------:R4:W5:Y:S02]  /*05e0*/  LDG.E.U16 R41, [R10.64] ;  /* 0x000000060a297981 */ /* 0x000964000c1e1500 */
[C---:B------:R-:W-:Y:S01]  /*05f0*/  IMAD R30, R5.reuse, 0x2, R26 ;  /* 0x00000002051e7824 */ /* 0x040fe200078e021a */
[----:B------:R-:W-:Y:S02]  /*0600*/  LEA R18, P1, R22, R3, 0x1 ;  /* 0x0000000316127211 */ /* 0x000fe400078208ff */
[-C--:B------:R-:W-:Y:S01]  /*0610*/  LEA.HI.X.SX32 R13, R28, R2.reuse, 0x1, P0 ;  /* 0x000000021c0d7211 */ /* 0x080fe200000f0eff */
[----:B------:R-:W-:Y:S01]  /*0620*/  IMAD R28, R5, 0x2, R30 ;  /* 0x00000002051c7824 */ /* 0x000fe200078e021e */
[----:B------:R-:W-:-:S02]  /*0630*/  LEA.HI.X.SX32 R19, R22, R2, 0x1, P1 ;  /* 0x0000000216137211 */ /* 0x000fc400008f0eff */
[CC--:B0-----:R-:W-:Y:S01]  /*0640*/  LEA R14, P0, R26.reuse, R3.reuse, 0x1 ;  /* 0x000000031a0e7211 */ /* 0x0c1fe200078008ff */
[C---:B------:R-:W-:Y:S01]  /*0650*/  IMAD R22, R5.reuse, 0x2, R28 ;  /* 0x0000000205167824 */ /* 0x040fe200078e021c */
[----:B------:R0:W5:Y:S02]  /*0660*/  LDG.E.U16 R42, [R12.64] ;  /* 0x000000060c2a7981 */ /* 0x000164000c1e1500 */
[----:B------:R-:W-:Y:S01]  /*0670*/  LEA.HI.X.SX32 R15, R26, R2, 0x1, P0 ;  /* 0x000000021a0f7211 */ /* 0x000fe200000f0eff */
[C---:B------:R-:W-:Y:S01]  /*0680*/  IMAD R26, R5.reuse, 0x2, R22 ;  /* 0x00000002051a7824 */ /* 0x040fe200078e0216 */
[C---:B------:R-:W-:Y:S01]  /*0690*/  LEA R16, P0, R30.reuse, R3, 0x1 ;  /* 0x000000031e107211 */ /* 0x040fe200078008ff */
[----:B------:R1:W5:Y:S03]  /*06a0*/  LDG.E.U16 R43, [R18.64] ;  /* 0x00000006122b7981 */ /* 0x000366000c1e1500 */
[----:B----4-:R-:W-:Y:S01]  /*06b0*/  LEA R10, R5, R26, 0x1 ;  /* 0x0000001a050a7211 */ /* 0x010fe200078e08ff */
[----:B------:R4:W5:Y:S01]  /*06c0*/  LDG.E.U16 R44, [R14.64] ;  /* 0x000000060e2c7981 */ /* 0x000962000c1e1500 */
[----:B------:R-:W-:-:S03]  /*06d0*/  LEA.HI.X.SX32 R17, R30, R2, 0x1, P0 ;  /* 0x000000021e117211 */ /* 0x000fc600000f0eff */
[C---:B------:R-:W-:Y:S01]  /*06e0*/  IMAD R30, R5.reuse, 0x2, R10 ;  /* 0x00000002051e7824 */ /* 0x040fe200078e020a */
[-C--:B0-----:R-:W-:Y:S01]  /*06f0*/  LEA R12, P0, R26, R3.reuse, 0x1 ;  /* 0x000000031a0c7211 */ /* 0x081fe200078008ff */
[----:B------:R0:W5:Y:S02]  /*0700*/  LDG.E.U16 R45, [R16.64] ;  /* 0x00000006102d7981 */ /* 0x000164000c1e1500 */
[C---:B------:R-:W-:Y:S01]  /*0710*/  IMAD R32, R5.reuse, 0x2, R30 ;  /* 0x0000000205207824 */ /* 0x040fe200078e021e */
[-C--:B-1----:R-:W-:Y:S02]  /*0720*/  LEA R20, P1, R22, R3.reuse, 0x1 ;  /* 0x0000000316147211 */ /* 0x082fe400078208ff */
[-C--:B------:R-:W-:Y:S01]  /*0730*/  LEA.HI.X.SX32 R13, R26, R2.reuse, 0x1, P0 ;  /* 0x000000021a0d7211 */ /* 0x080fe200000f0eff */
[----:B------:R-:W-:Y:S01]  /*0740*/  IMAD R26, R5, 0x2, R32 ;  /* 0x00000002051a7824 */ /* 0x000fe200078e0220 */
[----:B------:R-:W-:Y:S02]  /*0750*/  LEA R18, P0, R10, R3, 0x1 ;  /* 0x000000030a127211 */ /* 0x000fe400078008ff */
[----:B------:R-:W-:-:S02]  /*0760*/  LEA.HI.X.SX32 R21, R22, R2, 0x1, P1 ;  /* 0x0000000216157211 */ /* 0x000fc400008f0eff */
[-C--:B------:R-:W-:Y:S02]  /*0770*/  LEA R22, P1, R32, R3.reuse, 0x1 ;  /* 0x0000000320167211 */ /* 0x080fe400078208ff */
[-C--:B------:R-:W-:Y:S01]  /*0780*/  LEA.HI.X.SX32 R19, R10, R2.reuse, 0x1, P0 ;  /* 0x000000020a137211 */ /* 0x080fe200000f0eff */
[----:B------:R1:W5:Y:S01]  /*0790*/  LDG.E.U16 R46, [R20.64] ;  /* 0x00000006142e7981 */ /* 0x000362000c1e1500 */
[-C--:B0-----:R-:W-:Y:S02]  /*07a0*/  LEA R16, P0, R26, R3.reuse, 0x1 ;  /* 0x000000031a107211 */ /* 0x081fe400078008ff */
[-C--:B------:R-:W-:Y:S01]  /*07b0*/  LEA.HI.X.SX32 R23, R32, R2.reuse, 0x1, P1 ;  /* 0x0000000220177211 */ /* 0x080fe200008f0eff */
[C---:B----4-:R-:W-:Y:S01]  /*07c0*/  IMAD R14, R5.reuse, 0x2, R26 ;  /* 0x00000002050e7824 */ /* 0x050fe200078e021a */
[-C--:B------:R-:W-:Y:S01]  /*07d0*/  LEA.HI.X.SX32 R17, R26, R2.reuse, 0x1, P0 ;  /* 0x000000021a117211 */ /* 0x080fe200000f0eff */
[----:B------:R0:W4:Y:S04]  /*07e0*/  LDG.E.U16 R32, [R12.64] ;  /* 0x000000060c207981 */ /* 0x000128000c1e1500 */
[----:B------:R0:W4:Y:S04]  /*07f0*/  LDG.E.U16 R47, [R22.64] ;  /* 0x00000006162f7981 */ /* 0x000128000c1e1500 */
[----:B------:R-:W4:Y:S01]  /*0800*/  LDG.E.U16 R16, [R16.64] ;  /* 0x0000000610107981 */ /* 0x000f22000c1e1500 */
[-C--:B------:R-:W-:Y:S01]  /*0810*/  LEA R10, P0, R24, R3.reuse, 0x1 ;  /* 0x00000003180a7211 */ /* 0x080fe200078008ff */
[----:B------:R-:W-:Y:S01]  /*0820*/  IMAD R5, R5, 0x2, R14 ;  /* 0x0000000205057824 */ /* 0x000fe200078e020e */
[----:B-1----:R-:W-:Y:S01]  /*0830*/  LEA R20, P1, R14, R3, 0x1 ;  /* 0x000000030e147211 */ /* 0x002fe200078208ff */
[----:B------:R-:W4:Y:S01]  /*0840*/  LDG.E.U16 R18, [R18.64] ;  /* 0x0000000612127981 */ /* 0x000f22000c1e1500 */
[----:B------:R-:W-:-:S02]  /*0850*/  LEA.HI.X.SX32 R11, R24, R2, 0x1, P0 ;  /* 0x00000002180b7211 */ /* 0x000fc400000f0eff */
[-C--:B0-----:R-:W-:Y:S02]  /*0860*/  LEA R12, P0, R28, R3.reuse, 0x1 ;  /* 0x000000031c0c7211 */ /* 0x081fe400078008ff */
[-C--:B------:R-:W-:Y:S01]  /*0870*/  LEA.HI.X.SX32 R21, R14, R2.reuse, 0x1, P1 ;  /* 0x000000020e157211 */ /* 0x080fe200008f0eff */
[----:B------:R-:W4:Y:S01]  /*0880*/  LDG.E.U16 R10, [R10.64] ;  /* 0x000000060a0a7981 */ /* 0x000f22000c1e1500 */
[-C--:B------:R-:W-:Y:S02]  /*0890*/  LEA.HI.X.SX32 R13, R28, R2.reuse, 0x1, P0 ;  /* 0x000000021c0d7211 */ /* 0x080fe400000f0eff */
[CC--:B------:R-:W-:Y:S01]  /*08a0*/  LEA R14, P1, R30.reuse, R3.reuse, 0x1 ;  /* 0x000000031e0e7211 */ /* 0x0c0fe200078208ff */
[----:B------:R-:W4:Y:S01]  /*08b0*/  LDG.E.U16 R20, [R20.64] ;  /* 0x0000000614147981 */ /* 0x000f22000c1e1500 */
[C---:B------:R-:W-:Y:S02]  /*08c0*/  LEA R22, P0, R5.reuse, R3, 0x1 ;  /* 0x0000000305167211 */ /* 0x040fe400078008ff */
[-C--:B------:R-:W-:Y:S01]  /*08d0*/  LEA.HI.X.SX32 R15, R30, R2.reuse, 0x1, P1 ;  /* 0x000000021e0f7211 */ /* 0x080fe200008f0eff */
[----:B------:R-:W4:Y:S01]  /*08e0*/  LDG.E.U16 R12, [R12.64] ;  /* 0x000000060c0c7981 */ /* 0x000f22000c1e1500 */
[----:B------:R-:W-:-:S03]  /*08f0*/  LEA.HI.X.SX32 R23, R5, R2, 0x1, P0 ;  /* 0x0000000205177211 */ /* 0x000fc600000f0eff */
[----:B------:R-:W4:Y:S04]  /*0900*/  LDG.E.U16 R14, [R14.64] ;  /* 0x000000060e0e7981 */ /* 0x000f28000c1e1500 */
[----:B------:R-:W4:Y:S01]  /*0910*/  LDG.E.U16 R22, [R22.64] ;  /* 0x0000000616167981 */ /* 0x000f22000c1e1500 */
[----:B------:R-:W-:Y:S02]  /*0920*/  SHF.R.S32.HI R3, RZ, 0x8, R48 ;  /* 0x00000008ff037819 */ /* 0x000fe40000011430 */
[----:B------:R-:W-:Y:S02]  /*0930*/  LOP3.LUT R2, R48, 0xff, RZ, 0xc0, !PT ;  /* 0x000000ff30027812 */ /* 0x000fe400078ec0ff */
[----:B------:R-:W-:Y:S02]  /*0940*/  SGXT R3, R3, 0x1 ;  /* 0x000000010303781a */ /* 0x000fe40000000200 */
[----:B------:R-:W-:-:S04]  /*0950*/  SHF.L.U32 R2, R2, 0x1, RZ ;  /* 0x0000000102027819 */ /* 0x000fc800000006ff */
[----:B------:R-:W-:-:S04]  /*0960*/  LOP3.LUT R2, R2, 0x210, R3, 0x78, !PT ;  /* 0x0000021002027812 */ /* 0x000fc800078e7803 */
[C---:B------:R-:W-:Y:S02]  /*0970*/  LOP3.LUT R3, R2.reuse, 0x20, RZ, 0x3c, !PT ;  /* 0x0000002002037812 */ /* 0x040fe400078e3cff */
[----:B------:R-:W-:Y:S01]  /*0980*/  LOP3.LUT R5, R2, 0x40, RZ, 0x3c, !PT ;  /* 0x0000004002057812 */ /* 0x000fe200078e3cff */
[----:B------:R-:W-:Y:S01]  /*0990*/  IMAD.SHL.U32 R0, R0, 0x100, RZ ;  /* 0x0000010000007824 */ /* 0x000fe200078e00ff */
[----:B--2---:R-:W-:Y:S04]  /*09a0*/  STS.U16 [R2], R4 ;  /* 0x0000000402007388 */ /* 0x004fe80000000400 */
[----:B---3--:R0:W-:Y:S02]  /*09b0*/  STS.U16 [R2+0x1000], R9 ;  /* 0x0010000902007388 */ /* 0x0081e40000000400 */
[----:B0-----:R-:W-:-:S02]  /*09c0*/  LOP3.LUT R9, R2, 0x60, RZ, 0x3c, !PT ;  /* 0x0000006002097812 */ /* 0x001fc400078e3cff */
[----:B-----5:R-:W-:Y:S04]  /*09d0*/  STS.U16 [R2+0x2000], R31 ;  /* 0x0020001f02007388 */ /* 0x020fe80000000400 */
[----:B------:R-:W-:Y:S04]  /*09e0*/  STS.U16 [R2+0x3000], R36 ;  /* 0x0030002402007388 */ /* 0x000fe80000000400 */
[----:B------:R-:W-:Y:S04]  /*09f0*/  STS.U16 [R2+0x4000], R40 ;  /* 0x0040002802007388 */ /* 0x000fe80000000400 */
[----:B------:R-:W-:Y:S04]  /*0a00*/  STS.U16 [R2+0x5000], R43 ;  /* 0x0050002b02007388 */ /* 0x000fe80000000400 */
[----:B------:R-:W-:Y:S04]  /*0a10*/  STS.U16 [R2+0x6000], R46 ;  /* 0x0060002e02007388 */ /* 0x000fe80000000400 */
[----:B----4-:R0:W-:Y:S04]  /*0a20*/  STS.U16 [R2+0x7000], R47 ;  /* 0x0070002f02007388 */ /* 0x0101e80000000400 */
[----:B------:R-:W-:Y:S04]  /*0a30*/  STS.U16 [R3+0x400], R6 ;  /* 0x0004000603007388 */ /* 0x000fe80000000400 */
[----:B------:R-:W-:Y:S01]  /*0a40*/  STS.U16 [R3+0x1400], R25 ;  /* 0x0014001903007388 */ /* 0x000fe20000000400 */
[----:B0-----:R-:W-:-:S03]  /*0a50*/  IMAD.MOV.U32 R2, RZ, RZ, 0x3f800000 ;  /* 0x3f800000ff027424 */ /* 0x001fc600078e00ff */
[----:B------:R-:W-:Y:S04]  /*0a60*/  STS.U16 [R3+0x2400], R33 ;  /* 0x0024002103007388 */ /* 0x000fe80000000400 */
[----:B------:R-:W-:Y:S04]  /*0a70*/  STS.U16 [R3+0x3400], R37 ;  /* 0x0034002503007388 */ /* 0x000fe80000000400 */
[----:B------:R-:W-:Y:S04]  /*0a80*/  STS.U16 [R3+0x4400], R41 ;  /* 0x0044002903007388 */ /* 0x000fe80000000400 */
[----:B------:R-:W-:Y:S04]  /*0a90*/  STS.U16 [R3+0x5400], R44 ;  /* 0x0054002c03007388 */ /* 0x000fe80000000400 */
[----:B------:R-:W-:Y:S04]  /*0aa0*/  STS.U16 [R3+0x6400], R32 ;  /* 0x0064002003007388 */ /* 0x000fe80000000400 */
[----:B------:R0:W-:Y:S02]  /*0ab0*/  STS.U16 [R3+0x7400], R16 ;  /* 0x0074001003007388 */ /* 0x0001e40000000400 */
[----:B0-----:R-:W-:-:S05]  /*0ac0*/  IMAD.MOV.U32 R3, RZ, RZ, 0x3f800000 ;  /* 0x3f800000ff037424 */ /* 0x001fca00078e00ff */
[----:B------:R-:W-:Y:S04]  /*0ad0*/  STL [R1+0x90], R3 ;  /* 0x0000900301007387 */ /* 0x000fe80000100800 */
[----:B------:R0:W-:Y:S02]  /*0ae0*/  STL [R1+0x8c], R2 ;  /* 0x00008c0201007387 */ /* 0x0001e40000100800 */
[----:B0-----:R-:W-:-:S04]  /*0af0*/  IADD3 R2, R0, 0x100, RZ ;  /* 0x0000010000027810 */ /* 0x001fc80007ffe0ff */
[----:B------:R-:W-:Y:S01]  /*0b00*/  ISETP.GE.AND P0, PT, R2, 0x1, PT ;  /* 0x000000010200780c */ /* 0x000fe20003f06270 */
[----:B------:R0:W-:Y:S01]  /*0b10*/  STS.U16 [R5+0x800], R7 ;  /* 0x0008000705007388 */ /* 0x0001e20000000400 */
[----:B------:R-:W-:Y:S01]  /*0b20*/  IMAD.MOV.U32 R36, RZ, RZ, -0x800000 ;  /* 0xff800000ff247424 */ /* 0x000fe200078e00ff */
[----:B------:R-:W-:Y:S02]  /*0b30*/  CS2R R32, SRZ ;  /* 0x0000000000207805 */ /* 0x000fe4000001ff00 */
[----:B------:R1:W-:Y:S01]  /*0b40*/  STS.U16 [R5+0x1800], R27 ;  /* 0x0018001b05007388 */ /* 0x0003e20000000400 */
[----:B------:R-:W-:Y:S01]  /*0b50*/  IMAD.MOV.U32 R37, RZ, RZ, -0x800000 ;  /* 0xff800000ff257424 */ /* 0x000fe200078e00ff */
[----:B------:R-:W-:Y:S02]  /*0b60*/  CS2R R30, SRZ ;  /* 0x00000000001e7805 */ /* 0x000fe4000001ff00 */
[----:B------:R-:W-:Y:S01]  /*0b70*/  STS.U16 [R5+0x2800], R34 ;  /* 0x0028002205007388 */ /* 0x000fe20000000400 */
[----:B------:R-:W-:Y:S01]  /*0b80*/  CS2R R24, SRZ ;  /* 0x0000000000187805 */ /* 0x000fe2000001ff00 */
[----:B------:R-:W-:-:S02]  /*0b90*/  CS2R R16, SRZ ;  /* 0x0000000000107805 */ /* 0x000fc4000001ff00 */
[----:B------:R2:W-:Y:S01]  /*0ba0*/  STS.U16 [R5+0x3800], R38 ;  /* 0x0038002605007388 */ /* 0x0005e20000000400 */
[----:B0-----:R-:W-:Y:S01]  /*0bb0*/  CS2R R6, SRZ ;  /* 0x0000000000067805 */ /* 0x001fe2000001ff00 */
[----:B-1----:R-:W-:Y:S02]  /*0bc0*/  CS2R R26, SRZ ;  /* 0x00000000001a7805 */ /* 0x002fe4000001ff00 */
[----:B------:R-:W-:Y:S01]  /*0bd0*/  STS.U16 [R5+0x4800], R42 ;  /* 0x0048002a05007388 */ /* 0x000fe20000000400 */
[----:B------:R-:W-:-:S03]  /*0be0*/  LOP3.LUT R2, R48, 0x1ff, RZ, 0xc0, !PT ;  /* 0x000001ff30027812 */ /* 0x000fc600078ec0ff */
[----:B------:R-:W-:Y:S01]  /*0bf0*/  STS.U16 [R5+0x5800], R45 ;  /* 0x0058002d05007388 */ /* 0x000fe20000000400 */
[----:B------:R-:W-:-:S03]  /*0c00*/  LOP3.LUT R3, R48, 0x1e0, RZ, 0xc0, !PT ;  /* 0x000001e030037812 */ /* 0x000fc600078ec0ff */
[----:B------:R0:W-:Y:S01]  /*0c10*/  STS.U16 [R5+0x6800], R18 ;  /* 0x0068001205007388 */ /* 0x0001e20000000400 */
[----:B--2---:R-:W-:-:S03]  /*0c20*/  SHF.L.U32 R38, R48, 0x1, RZ ;  /* 0x0000000130267819 */ /* 0x004fc600000006ff */
[----:B------:R1:W-:Y:S04]  /*0c30*/  STS.U16 [R5+0x7800], R20 ;  /* 0x0078001405007388 */ /* 0x0003e80000000400 */
[----:B------:R-:W-:Y:S01]  /*0c40*/  STS.U16 [R9+0xc00], R8 ;  /* 0x000c000809007388 */ /* 0x000fe20000000400 */
[----:B0-----:R-:W-:-:S03]  /*0c50*/  CS2R R18, SRZ ;  /* 0x0000000000127805 */ /* 0x001fc6000001ff00 */
[----:B------:R0:W-:Y:S01]  /*0c60*/  STS.U16 [R9+0x1c00], R29 ;  /* 0x001c001d09007388 */ /* 0x0001e20000000400 */
[----:B-1----:R-:W-:Y:S01]  /*0c70*/  CS2R R20, SRZ ;  /* 0x0000000000147805 */ /* 0x002fe2000001ff00 */
[----:B------:R-:W-:Y:S02]  /*0c80*/  CS2R R4, SRZ ;  /* 0x0000000000047805 */ /* 0x000fe4000001ff00 */
[----:B------:R1:W-:Y:S04]  /*0c90*/  STS.U16 [R9+0x2c00], R35 ;  /* 0x002c002309007388 */ /* 0x0003e80000000400 */
[----:B------:R2:W-:Y:S01]  /*0ca0*/  STS.U16 [R9+0x3c00], R39 ;  /* 0x003c002709007388 */ /* 0x0005e20000000400 */
[----:B0-----:R-:W-:-:S03]  /*0cb0*/  CS2R R28, SRZ ;  /* 0x00000000001c7805 */ /* 0x001fc6000001ff00 */
[----:B------:R0:W-:Y:S01]  /*0cc0*/  STS.U16 [R9+0x4c00], R10 ;  /* 0x004c000a09007388 */ /* 0x0001e20000000400 */
[----:B-1----:R-:W-:-:S03]  /*0cd0*/  CS2R R34, SRZ ;  /* 0x0000000000227805 */ /* 0x002fc6000001ff00 */
[----:B------:R1:W-:Y:S01]  /*0ce0*/  STS.U16 [R9+0x5c00], R12 ;  /* 0x005c000c09007388 */ /* 0x0003e20000000400 */
[----:B--2---:R-:W-:-:S03]  /*0cf0*/  LOP3.LUT R39, R48, 0x1c, RZ, 0xc0, !PT ;  /* 0x0000001c30277812 */ /* 0x004fc600078ec0ff */
[----:B------:R2:W-:Y:S01]  /*0d00*/  STS.U16 [R9+0x6c00], R14 ;  /* 0x006c000e09007388 */ /* 0x0005e20000000400 */
[----:B0-----:R-:W-:-:S03]  /*0d10*/  CS2R R10, SRZ ;  /* 0x00000000000a7805 */ /* 0x001fc6000001ff00 */
[----:B------:R0:W-:Y:S01]  /*0d20*/  STS.U16 [R9+0x7c00], R22 ;  /* 0x007c001609007388 */ /* 0x0001e20000000400 */
[----:B-1----:R-:W-:Y:S01]  /*0d30*/  CS2R R12, SRZ ;  /* 0x00000000000c7805 */ /* 0x002fe2000001ff00 */
[----:B--2---:R-:W-:Y:S01]  /*0d40*/  CS2R R14, SRZ ;  /* 0x00000000000e7805 */ /* 0x004fe2000001ff00 */
[----:B0-----:R-:W-:Y:S01]  /*0d50*/  CS2R R22, SRZ ;  /* 0x0000000000167805 */ /* 0x001fe2000001ff00 */
[----:B------:R-:W-:Y:S01]  /*0d60*/  CS2R R8, SRZ ;  /* 0x0000000000087805 */ /* 0x000fe2000001ff00 */
[----:B------:R-:W-:Y:S05]  /*0d70*/  @!P0 BRA `(.L_x_0) ;  /* 0x0000680000008947 */ /* 0x000fea0003800000 */
[----:B------:R-:W-:Y:S01]  /*0d80*/  SHF.R.U32.HI R5, RZ, 0x1, R3 ;  /* 0x00000001ff057819 */ /* 0x000fe20000011603 */
[----:B------:R-:W-:Y:S01]  /*0d90*/  IMAD.SHL.U32 R119, R2, 0x2, RZ ;  /* 0x0000000202777824 */ /* 0x000fe200078e00ff */
[C---:B------:R-:W-:Y:S01]  /*0da0*/  LOP3.LUT R3, R48.reuse, 0x7, RZ, 0xc0, !PT ;  /* 0x0000000730037812 */ /* 0x040fe200078ec0ff */
[----:B------:R-:W-:Y:S01]  /*0db0*/  IMAD.SHL.U32 R10, R48, 0x100, RZ ;  /* 0x00000100300a7824 */ /* 0x000fe200078e00ff */
[----:B------:R-:W-:Y:S01]  /*0dc0*/  LOP3.LUT R6, R38, 0x10, RZ, 0xc0, !PT ;  /* 0x0000001026067812 */ /* 0x000fe200078ec0ff */
[----:B------:R-:W-:Y:S01]  /*0dd0*/  IMAD.MOV.U32 R29, RZ, RZ, c[0x0][0x1a4] ;  /* 0x00006900ff1d7624 */ /* 0x000fe200078e00ff */
[C---:B------:R-:W-:Y:S01]  /*0de0*/  LOP3.LUT R4, R48.reuse, 0x1c0, RZ, 0xc0, !PT ;  /* 0x000001c030047812 */ /* 0x040fe200078ec0ff */
[----:B------:R-:W-:Y:S01]  /*0df0*/  IMAD R7, R3, 0x210, RZ ;  /* 0x0000021003077824 */ /* 0x000fe200078e02ff */
[----:B------:R-:W-:Y:S01]  /*0e00*/  LOP3.LUT R2, R48, 0x180, RZ, 0xc0, !PT ;  /* 0x0000018030027812 */ /* 0x000fe200078ec0ff */
[----:B------:R-:W-:Y:S01]  /*0e10*/  IMAD.MOV.U32 R14, RZ, RZ, c[0x0][0x1b8] ;  /* 0x00006e00ff0e7624 */ /* 0x000fe200078e00ff */
[----:B------:R-:W-:Y:S01]  /*0e20*/  LEA.HI R5, R39, R5, RZ, 0x1e ;  /* 0x0000000527057211 */ /* 0x000fe200078ff0ff */
[----:B------:R-:W-:Y:S01]  /*0e30*/  IMAD R116, R3, 0x110, RZ ;  /* 0x0000011003747824 */ /* 0x000fe200078e02ff */
[----:B------:R-:W-:Y:S01]  /*0e40*/  LOP3.LUT R6, R6, 0x1e0, R48, 0xf8, !PT ;  /* 0x000001e006067812 */ /* 0x000fe200078ef830 */
[----:B------:R-:W-:Y:S01]  /*0e50*/  IMAD.MOV.U32 R117, RZ, RZ, RZ ;  /* 0x000000ffff757224 */ /* 0x000fe200078e00ff */
[----:B------:R-:W-:Y:S01]  /*0e60*/  SHF.R.U32.HI R4, RZ, 0x2, R4 ;  /* 0x00000002ff047819 */ /* 0x000fe20000011604 */
[----:B------:R-:W-:Y:S01]  /*0e70*/  UMOV UR4, URZ ;  /* 0x0000003f00047c82 */ /* 0x000fe20008000000 */
[----:B------:R-:W-:Y:S01]  /*0e80*/  SHF.R.U32.HI R8, RZ, 0x3, R2 ;  /* 0x00000003ff087819 */ /* 0x000fe20000011602 */
[----:B------:R-:W-:Y:S01]  /*0e90*/  IMAD.IADD R2, R0, 0x1, R5 ;  /* 0x0000000100027824 */ /* 0x000fe200078e0205 */
[----:B------:R-:W-:Y:S01]  /*0ea0*/  LOP3.LUT R0, R48, 0x3f, RZ, 0xc0, !PT ;  /* 0x0000003f30007812 */ /* 0x000fe200078ec0ff */
[----:B------:R-:W-:Y:S01]  /*0eb0*/  IMAD R5, R49, c[0x0][0x1b0], RZ ;  /* 0x00006c0031057a24 */ /* 0x000fe200078e02ff */
[----:B------:R-:W-:Y:S01]  /*0ec0*/  LOP3.LUT R13, R7, R6, RZ, 0x3c, !PT ;  /* 0x00000006070d7212 */ /* 0x000fe200078e3cff */
[----:B------:R-:W-:Y:S01]  /*0ed0*/  UMOV UR5, URZ ;  /* 0x0000003f00057c82 */ /* 0x000fe20008000000 */
[----:B------:R-:W-:Y:S01]  /*0ee0*/  LOP3.LUT R118, R119, R4, RZ, 0x3c, !PT ;  /* 0x0000000477767212 */ /* 0x000fe200078e3cff */
[----:B------:R-:W-:Y:S01]  /*0ef0*/  IMAD R4, R49, c[0x0][0x1a0], RZ ;  /* 0x0000680031047a24 */ /* 0x000fe200078e02ff */
[----:B------:R-:W-:Y:S01]  /*0f00*/  LOP3.LUT R119, R119, R8, RZ, 0x3c, !PT ;  /* 0x0000000877777212 */ /* 0x000fe200078e3cff */
[----:B------:R-:W-:Y:S01]  /*0f10*/  IMAD R7, R0, c[0x0][0x1a8], RZ ;  /* 0x00006a0000077a24 */ /* 0x000fe200078e02ff */
[----:B------:R-:W-:Y:S01]  /*0f20*/  SHF.R.U32.HI R6, RZ, 0x6, R48 ;  /* 0x00000006ff067819 */ /* 0x000fe20000011630 */
[----:B------:R-:W-:Y:S01]  /*0f30*/  IMAD.SHL.U32 R0, R4, 0x2, RZ ;  /* 0x0000000204007824 */ /* 0x000fe200078e00ff */
[----:B------:R-:W-:-:S02]  /*0f40*/  LOP3.LUT R8, R48, 0x7f, RZ, 0xc0, !PT ;  /* 0x0000007f30087812 */ /* 0x000fc400078ec0ff */
[----:B------:R-:W-:Y:S02]  /*0f50*/  SGXT.U32 R6, R6, 0x3 ;  /* 0x000000030606781a */ /* 0x000fe40000000000 */
[----:B------:R-:W-:Y:S01]  /*0f60*/  SHF.L.U32 R9, R7, 0x1, RZ ;  /* 0x0000000107097819 */ /* 0x000fe200000006ff */
[----:B------:R-:W-:Y:S01]  /*0f70*/  IMAD R12, R8, c[0x0][0x1b4], RZ ;  /* 0x00006d00080c7a24 */ /* 0x000fe200078e02ff */
[----:B------:R-:W-:Y:S01]  /*0f80*/  LOP3.LUT R10, R10, 0x1000, RZ, 0xc0, !PT ;  /* 0x000010000a0a7812 */ /* 0x000fe200078ec0ff */
[----:B------:R-:W-:Y:S01]  /*0f90*/  IMAD R8, R6, c[0x0][0x1a4], RZ ;  /* 0x0000690006087a24 */ /* 0x000fe200078e02ff */
[----:B------:R-:W-:Y:S01]  /*0fa0*/  IADD3 R25, P0, P1, R9, c[0x0][0x168], R0 ;  /* 0x00005a0009197a10 */ /* 0x000fe2000791e000 */
[----:B------:R-:W-:Y:S01]  /*0fb0*/  IMAD.SHL.U32 R6, R5, 0x2, RZ ;  /* 0x0000000205067824 */ /* 0x000fe200078e00ff */
[----:B------:R-:W-:Y:S01]  /*0fc0*/  LOP3.LUT R116, R116, 0x30, R38, 0x78, !PT ;  /* 0x0000003074747812 */ /* 0x000fe200078e7826 */
[----:B------:R-:W-:Y:S02]  /*0fd0*/  IMAD.SHL.U32 R11, R12, 0x2, RZ ;  /* 0x000000020c0b7824 */ /* 0x000fe400078e00ff */
[----:B------:R-:W-:-:S02]  /*0fe0*/  IMAD R9, R29, 0x8, R8 ;  /* 0x000000081d097824 */ /* 0x000fc400078e0208 */
[----:B------:R-:W-:Y:S01]  /*0ff0*/  IMAD.IADD R13, R10, 0x1, R13 ;  /* 0x000000010a0d7824 */ /* 0x000fe200078e020d */
[----:B------:R-:W-:Y:S01]  /*1000*/  IADD3 R0, P2, P3, R11, c[0x0][0x170], R6 ;  /* 0x00005c000b007a10 */ /* 0x000fe20007b5e006 */
[----:B------:R-:W-:Y:S01]  /*1010*/  IMAD R10, R29, 0x8, R9 ;  /* 0x000000081d0a7824 */ /* 0x000fe200078e0209 */
[----:B------:R-:W-:Y:S01]  /*1020*/  SHF.R.U32.HI R11, RZ, 0x7, R48 ;  /* 0x00000007ff0b7819 */ /* 0x000fe20000011630 */
[----:B------:R-:W-:Y:S01]  /*1030*/  IMAD.HI R6, R4, 0x2, RZ ;  /* 0x0000000204067827 */ /* 0x000fe200078e02ff */
[----:B------:R0:W-:Y:S02]  /*1040*/  STL [R1+0x88], R13 ;  /* 0x0000880d01007387 */ /* 0x0001e40000100800 */
[----:B------:R-:W-:Y:S01]  /*1050*/  SGXT.U32 R4, R11, 0x2 ;  /* 0x000000020b04781a */ /* 0x000fe20000000000 */
[----:B------:R-:W-:Y:S01]  /*1060*/  IMAD.HI R11, R5, 0x2, RZ ;  /* 0x00000002050b7827 */ /* 0x000fe200078e02ff */
[----:B------:R-:W-:-:S03]  /*1070*/  LEA R5, R29, R10, 0x3 ;  /* 0x0000000a1d057211 */ /* 0x000fc600078e18ff */
[----:B------:R-:W-:-:S04]  /*1080*/  IMAD.HI R7, R7, 0x2, RZ ;  /* 0x0000000207077827 */ /* 0x000fc800078e02ff */
[----:B0-----:R-:W-:Y:S01]  /*1090*/  IMAD R13, R4, c[0x0][0x1b8], RZ ;  /* 0x00006e00040d7a24 */ /* 0x001fe200078e02ff */
[----:B------:R-:W-:Y:S01]  /*10a0*/  IADD3.X R27, R7, c[0x0][0x16c], R6, P0, P1 ;  /* 0x00005b00071b7a10 */ /* 0x000fe200007e2406 */
[----:B------:R-:W-:Y:S01]  /*10b0*/  IMAD R4, R29, 0x8, R5 ;  /* 0x000000081d047824 */ /* 0x000fe200078e0205 */
[-C--:B------:R-:W-:Y:S01]  /*10c0*/  LEA R18, P0, R8, R25.reuse, 0x1 ;  /* 0x0000001908127211 */ /* 0x080fe200078008ff */
[----:B------:R-:W-:Y:S01]  /*10d0*/  IMAD.HI R12, R12, 0x2, RZ ;  /* 0x000000020c0c7827 */ /* 0x000fe200078e02ff */
[----:B------:R-:W-:Y:S02]  /*10e0*/  LEA R16, P1, R9, R25, 0x1 ;  /* 0x0000001909107211 */ /* 0x000fe400078208ff */
[-C--:B------:R-:W-:Y:S01]  /*10f0*/  LEA.HI.X.SX32 R19, R8, R27.reuse, 0x1, P0 ;  /* 0x0000001b08137211 */ /* 0x080fe200000f0eff */
[----:B------:R-:W-:Y:S01]  /*1100*/  IMAD R6, R29, 0x8, R4 ;  /* 0x000000081d067824 */ /* 0x000fe200078e0204 */
[----:B------:R-:W-:Y:S02]  /*1110*/  LEA.HI.X.SX32 R17, R9, R27, 0x1, P1 ;  /* 0x0000001b09117211 */ /* 0x000fe400008f0eff */
[----:B------:R-:W-:Y:S01]  /*1120*/  LEA R20, P1, R5, R25, 0x1 ;  /* 0x0000001905147211 */ /* 0x000fe200078208ff */
[----:B------:R-:W-:Y:S01]  /*1130*/  IMAD R7, R29, 0x8, R6 ;  /* 0x000000081d077824 */ /* 0x000fe200078e0206 */
[----:B------:R0:W-:Y:S01]  /*1140*/  STL.64 [R1+0x190], R18 ;  /* 0x0001901201007387 */ /* 0x0001e20000100a00 */
[----:B------:R-:W-:Y:S01]  /*1150*/  IADD3.X R12, R12, c[0x0][0x174], R11, P2, P3 ;  /* 0x00005d000c0c7a10 */ /* 0x000fe200017e640b */
[----:B------:R-:W-:Y:S01]  /*1160*/  IMAD R11, R14, 0x4, R13 ;  /* 0x000000040e0b7824 */ /* 0x000fe200078e020d */
[----:B------:R-:W-:Y:S01]  /*1170*/  LEA.HI.X.SX32 R21, R5, R27, 0x1, P1 ;  /* 0x0000001b05157211 */ /* 0x000fe200008f0eff */
[C---:B------:R-:W-:Y:S01]  /*1180*/  IMAD R8, R29.reuse, 0x8, R7 ;  /* 0x000000081d087824 */ /* 0x040fe200078e0207 */
[----:B------:R-:W-:Y:S01]  /*1190*/  LEA R30, P1, R6, R25, 0x1 ;  /* 0x00000019061e7211 */ /* 0x000fe200078208ff */
[----:B------:R1:W-:Y:S01]  /*11a0*/  STL.64 [R1+0x188], R16 ;  /* 0x0001881001007387 */ /* 0x0003e20000100a00 */
[----:B------:R-:W-:Y:S01]  /*11b0*/  LEA R15, R14, R11, 0x2 ;  /* 0x0000000b0e0f7211 */ /* 0x000fe200078e10ff */
[----:B------:R-:W-:Y:S01]  /*11c0*/  IMAD R9, R29, 0x8, R8 ;  /* 0x000000081d097824 */ /* 0x000fe200078e0208 */
[----:B------:R-:W-:-:S02]  /*11d0*/  LEA.HI.X.SX32 R31, R6, R27, 0x1, P1 ;  /* 0x0000001b061f7211 */ /* 0x000fc400008f0eff */
[-C--:B------:R-:W-:Y:S01]  /*11e0*/  LEA R32, P1, R8, R25.reuse, 0x1 ;  /* 0x0000001908207211 */ /* 0x080fe200078208ff */
[C---:B------:R-:W-:Y:S01]  /*11f0*/  IMAD R5, R29.reuse, 0x8, R9 ;  /* 0x000000081d057824 */ /* 0x040fe200078e0209 */
[----:B0-----:R-:W-:Y:S02]  /*1200*/  LEA R18, P0, R10, R25, 0x1 ;  /* 0x000000190a127211 */ /* 0x001fe400078008ff */
[-C--:B------:R-:W-:Y:S02]  /*1210*/  LEA.HI.X.SX32 R33, R8, R27.reuse, 0x1, P1 ;  /* 0x0000001b08217211 */ /* 0x080fe400008f0eff */
[----:B------:R-:W-:Y:S01]  /*1220*/  LEA.HI.X.SX32 R19, R10, R27, 0x1, P0 ;  /* 0x0000001b0a137211 */ /* 0x000fe200000f0eff */
[C---:B------:R-:W-:Y:S01]  /*1230*/  IMAD R10, R29.reuse, 0x8, R5 ;  /* 0x000000081d0a7824 */ /* 0x040fe200078e0205 */
[----:B------:R-:W-:Y:S01]  /*1240*/  LEA R22, P0, R4, R25, 0x1 ;  /* 0x0000001904167211 */ /* 0x000fe200078008ff */
[----:B-1----:R-:W-:Y:S02]  /*1250*/  IMAD R17, R14, 0x4, R15 ;  /* 0x000000040e117824 */ /* 0x002fe400078e020f */
[----:B------:R0:W-:Y:S01]  /*1260*/  STL.64 [R1+0x180], R18 ;  /* 0x0001801201007387 */ /* 0x0001e20000100a00 */
[----:B------:R-:W-:Y:S01]  /*1270*/  LEA.HI.X.SX32 R23, R4, R27, 0x1, P0 ;  /* 0x0000001b04177211 */ /* 0x000fe200000f0eff */
[----:B------:R-:W-:Y:S01]  /*1280*/  IMAD R4, R29, 0x8, R10 ;  /* 0x000000081d047824 */ /* 0x000fe200078e020a */
[----:B------:R-:W-:Y:S01]  /*1290*/  LEA R34, P0, R7, R25, 0x1 ;  /* 0x0000001907227211 */ /* 0x000fe200078008ff */
[----:B------:R1:W-:Y:S02]  /*12a0*/  STL.64 [R1+0x178], R20 ;  /* 0x0001781401007387 */ /* 0x0003e40000100a00 */
[----:B------:R-:W-:Y:S01]  /*12b0*/  IMAD R6, R29, 0x8, R4 ;  /* 0x000000081d067824 */ /* 0x000fe200078e0204 */
[----:B------:R-:W-:Y:S01]  /*12c0*/  LEA.HI.X.SX32 R35, R7, R27, 0x1, P0 ;  /* 0x0000001b07237211 */ /* 0x000fe200000f0eff */
[----:B------:R2:W-:Y:S02]  /*12d0*/  STL.64 [R1+0x170], R22 ;  /* 0x0001701601007387 */ /* 0x0005e40000100a00 */
[----:B------:R-:W-:-:S02]  /*12e0*/  IMAD R7, R29, 0x8, R6 ;  /* 0x000000081d077824 */ /* 0x000fc400078e0206 */
[----:B------:R3:W-:Y:S01]  /*12f0*/  STL.64 [R1+0x168], R30 ;  /* 0x0001681e01007387 */ /* 0x0007e20000100a00 */
[C---:B0-----:R-:W-:Y:S02]  /*1300*/  IMAD R19, R14.reuse, 0x4, R17 ;  /* 0x000000040e137824 */ /* 0x041fe400078e0211 */
[----:B------:R-:W-:Y:S01]  /*1310*/  LEA R8, R29, R7, 0x3 ;  /* 0x000000071d087211 */ /* 0x000fe200078e18ff */
[----:B------:R0:W-:Y:S02]  /*1320*/  STL.64 [R1+0x160], R34 ;  /* 0x0001602201007387 */ /* 0x0001e40000100a00 */
[C---:B-1----:R-:W-:Y:S02]  /*1330*/  LEA R21, R14.reuse, R19, 0x2 ;  /* 0x000000130e157211 */ /* 0x042fe400078e10ff */
[----:B------:R1:W-:Y:S03]  /*1340*/  STL.64 [R1+0x158], R32 ;  /* 0x0001582001007387 */ /* 0x0003e60000100a00 */
[----:B--2---:R-:W-:Y:S01]  /*1350*/  IMAD R23, R14, 0x4, R21 ;  /* 0x000000040e177824 */ /* 0x004fe200078e0215 */
[----:B---3--:R-:W-:-:S04]  /*1360*/  LEA R30, P2, R9, R25, 0x1 ;  /* 0x00000019091e7211 */ /* 0x008fc800078408ff */
[----:B------:R-:W-:Y:S02]  /*1370*/  LEA.HI.X.SX32 R31, R9, R27, 0x1, P2 ;  /* 0x0000001b091f7211 */ /* 0x000fe400010f0eff */
[CC--:B0-----:R-:W-:Y:S02]  /*1380*/  LEA R34, P0, R5.reuse, R25.reuse, 0x1 ;  /* 0x0000001905227211 */ /* 0x0c1fe400078008ff */
[----:B-1----:R-:W-:Y:S01]  /*1390*/  LEA R32, P1, R10, R25, 0x1 ;  /* 0x000000190a207211 */ /* 0x002fe200078208ff */
[----:B------:R0:W-:Y:S01]  /*13a0*/  STL.64 [R1+0x150], R30 ;  /* 0x0001501e01007387 */ /* 0x0001e20000100a00 */
[-C--:B------:R-:W-:Y:S01]  /*13b0*/  LEA.HI.X.SX32 R35, R5, R27.reuse, 0x1, P0 ;  /* 0x0000001b05237211 */ /* 0x080fe200000f0eff */
[----:B------:R-:W-:Y:S01]  /*13c0*/  IMAD R5, R14, 0x4, R23 ;  /* 0x000000040e057824 */ /* 0x000fe200078e0217 */
[----:B------:R-:W-:Y:S02]  /*13d0*/  LEA.HI.X.SX32 R33, R10, R27, 0x1, P1 ;  /* 0x0000001b0a217211 */ /* 0x000fe400008f0eff */
[C---:B------:R-:W-:Y:S01]  /*13e0*/  LEA R36, P0, R6.reuse, R25, 0x1 ;  /* 0x0000001906247211 */ /* 0x040fe200078008ff */
[----:B------:R1:W-:Y:S03]  /*13f0*/  STL.64 [R1+0x148], R34 ;  /* 0x0001482201007387 */ /* 0x0003e60000100a00 */
[----:B------:R-:W-:Y:S01]  /*1400*/  LEA.HI.X.SX32 R37, R6, R27, 0x1, P0 ;  /* 0x0000001b06257211 */ /* 0x000fe200000f0eff */
[----:B------:R2:W-:Y:S01]  /*1410*/  STL.64 [R1+0x140], R32 ;  /* 0x0001402001007387 */ /* 0x0005e20000100a00 */
[----:B------:R-:W-:-:S02]  /*1420*/  LEA R28, P0, R13, R0, 0x1 ;  /* 0x000000000d1c7211 */ /* 0x000fc400078008ff */
[----:B0-----:R-:W-:-:S04]  /*1430*/  LEA R30, P2, R4, R25, 0x1 ;  /* 0x00000019041e7211 */ /* 0x001fc800078408ff */
[----:B------:R-:W-:Y:S01]  /*1440*/  LEA.HI.X.SX32 R31, R4, R27, 0x1, P2 ;  /* 0x0000001b041f7211 */ /* 0x000fe200010f0eff */
[----:B------:R-:W-:Y:S01]  /*1450*/  IMAD R4, R29, 0x8, R8 ;  /* 0x000000081d047824 */ /* 0x000fe200078e0208 */
[-C--:B-1----:R-:W-:Y:S02]  /*1460*/  LEA R34, P1, R7, R25.reuse, 0x1 ;  /* 0x0000001907227211 */ /* 0x082fe400078208ff */
[----:B------:R-:W-:Y:S01]  /*1470*/  LEA.HI.X.SX32 R29, R13, R12, 0x1, P0 ;  /* 0x0000000c0d1d7211 */ /* 0x000fe200000f0eff */
[----:B------:R0:W-:Y:S01]  /*1480*/  STL.64 [R1+0x138], R30 ;  /* 0x0001381e01007387 */ /* 0x0001e20000100a00 */
[C---:B--2---:R-:W-:Y:S02]  /*1490*/  LEA R32, P2, R8.reuse, R25, 0x1 ;  /* 0x0000001908207211 */ /* 0x044fe400078408ff */
[-C--:B------:R-:W-:Y:S01]  /*14a0*/  LEA.HI.X.SX32 R35, R7, R27.reuse, 0x1, P1 ;  /* 0x0000001b07237211 */ /* 0x080fe200008f0eff */
[----:B------:R-:W-:Y:S01]  /*14b0*/  STL.64 [R1+0x130], R36 ;  /* 0x0001302401007387 */ /* 0x000fe20000100a00 */
[----:B------:R-:W-:Y:S01]  /*14c0*/  LEA.HI.X.SX32 R33, R8, R27, 0x1, P2 ;  /* 0x0000001b08217211 */ /* 0x000fe200010f0eff */
[----:B------:R-:W-:Y:S01]  /*14d0*/  IMAD R7, R14, 0x4, R5 ;  /* 0x000000040e077824 */ /* 0x000fe200078e0205 */
[-C--:B------:R-:W-:Y:S01]  /*14e0*/  LEA R8, P2, R15, R0.reuse, 0x1 ;  /* 0x000000000f087211 */ /* 0x080fe200078408ff */
[----:B------:R1:W-:Y:S01]  /*14f0*/  STL.64 [R1+0x128], R34 ;  /* 0x0001282201007387 */ /* 0x0003e20000100a00 */
[----:B------:R-:W-:-:S02]  /*1500*/  LEA R24, P1, R11, R0, 0x1 ;  /* 0x000000000b187211 */ /* 0x000fc400078208ff */
[-C--:B------:R-:W-:Y:S01]  /*1510*/  LEA.HI.X.SX32 R9, R15, R12.reuse, 0x1, P2 ;  /* 0x0000000c0f097211 */ /* 0x080fe200010f0eff */
[----:B------:R2:W-:Y:S01]  /*1520*/  STL.64 [R1+0x120], R32 ;  /* 0x0001202001007387 */ /* 0x0005e20000100a00 */
[C---:B0-----:R-:W-:Y:S02]  /*1530*/  LEA R30, P3, R4.reuse, R25, 0x1 ;  /* 0x00000019041e7211 */ /* 0x041fe400078608ff */
[----:B------:R-:W-:Y:S02]  /*1540*/  LEA.HI.X.SX32 R25, R11, R12, 0x1, P1 ;  /* 0x0000000c0b197211 */ /* 0x000fe400008f0eff */
[----:B------:R-:W-:Y:S02]  /*1550*/  LEA.HI.X.SX32 R31, R4, R27, 0x1, P3 ;  /* 0x0000001b041f7211 */ /* 0x000fe400018f0eff */
[C---:B------:R-:W-:Y:S01]  /*1560*/  LEA R26, P1, R19.reuse, R0, 0x1 ;  /* 0x00000000131a7211 */ /* 0x040fe200078208ff */
[----:B-1----:R-:W-:Y:S01]  /*1570*/  CS2R R34, SRZ ;  /* 0x0000000000227805 */ /* 0x002fe2000001ff00 */
[----:B------:R-:W-:Y:S01]  /*1580*/  MOV R4, 0xff800000 ;  /* 0xff80000000047802 */ /* 0x000fe20000000f00 */
[----:B------:R0:W-:Y:S01]  /*1590*/  STL.64 [R1+0x118], R30 ;  /* 0x0001181e01007387 */ /* 0x0001e20000100a00 */
[----:B------:R-:W-:Y:S01]  /*15a0*/  LEA.HI.X.SX32 R27, R19, R12, 0x1, P1 ;  /* 0x0000000c131b7211 */ /* 0x000fe200008f0eff */
[----:B--2---:R-:W-:Y:S01]  /*15b0*/  CS2R R32, SRZ ;  /* 0x0000000000207805 */ /* 0x004fe2000001ff00 */
[----:B------:R-:W-:Y:S01]  /*15c0*/  LEA R18, P1, R5, R0, 0x1 ;  /* 0x0000000005127211 */ /* 0x000fe200078208ff */
[----:B------:R1:W-:Y:S01]  /*15d0*/  STL.64 [R1+0x100], R8 ;  /* 0x0001000801007387 */ /* 0x0003e20000100a00 */
[----:B------:R-:W-:-:S02]  /*15e0*/  IADD3 R36, R2, 0x8, RZ ;  /* 0x0000000802247810 */ /* 0x000fc40007ffe0ff */
[----:B------:R-:W-:Y:S01]  /*15f0*/  LEA.HI.X.SX32 R19, R5, R12, 0x1, P1 ;  /* 0x0000000c05137211 */ /* 0x000fe200008f0eff */
[----:B------:R2:W-:Y:S01]  /*1600*/  STL.64 [R1+0x110], R28 ;  /* 0x0001101c01007387 */ /* 0x0005e20000100a00 */
[----:B------:R-:W-:Y:S02]  /*1610*/  LOP3.LUT R37, R119, 0x40, RZ, 0x3c, !PT ;  /* 0x0000004077257812 */ /* 0x000fe400078e3cff */
[----:B------:R-:W-:Y:S01]  /*1620*/  LOP3.LUT R36, R116, 0x40, RZ, 0x3c, !PT ;  /* 0x0000004074247812 */ /* 0x000fe200078e3cff */
[----:B------:R3:W-:Y:S01]  /*1630*/  STL.64 [R1+0x108], R24 ;  /* 0x0001081801007387 */ /* 0x0007e20000100a00 */
[----:B0-----:R-:W-:Y:S01]  /*1640*/  CS2R R30, SRZ ;  /* 0x00000000001e7805 */ /* 0x001fe2000001ff00 */
[----:B-1----:R-:W-:Y:S01]  /*1650*/  IMAD R9, R14, 0x4, R7 ;  /* 0x000000040e097824 */ /* 0x002fe200078e0207 */
[----:B--2---:R-:W-:-:S03]  /*1660*/  LEA R28, P0, R17, R0, 0x1 ;  /* 0x00000000111c7211 */ /* 0x004fc600078008ff */
[C---:B------:R-:W-:Y:S01]  /*1670*/  IMAD R11, R14.reuse, 0x4, R9 ;  /* 0x000000040e0b7824 */ /* 0x040fe200078e0209 */
[----:B---3--:R-:W-:Y:S02]  /*1680*/  LEA R24, P2, R21, R0, 0x1 ;  /* 0x0000000015187211 */ /* 0x008fe400078408ff */
[-C--:B------:R-:W-:Y:S02]  /*1690*/  LEA.HI.X.SX32 R29, R17, R12.reuse, 0x1, P0 ;  /* 0x0000000c111d7211 */ /* 0x080fe400000f0eff */
[----:B------:R-:W-:Y:S02]  /*16a0*/  LEA.HI.X.SX32 R25, R21, R12, 0x1, P2 ;  /* 0x0000000c15197211 */ /* 0x000fe400010f0eff */
[----:B------:R-:W-:Y:S01]  /*16b0*/  LEA R13, R14, R11, 0x2 ;  /* 0x0000000b0e0d7211 */ /* 0x000fe200078e10ff */
[----:B------:R0:W-:Y:S01]  /*16c0*/  STL.64 [R1+0xf8], R28 ;  /* 0x0000f81c01007387 */ /* 0x0001e20000100a00 */
[----:B------:R-:W-:-:S03]  /*16d0*/  LEA R16, P2, R7, R0, 0x1 ;  /* 0x0000000007107211 */ /* 0x000fc600078408ff */
[----:B------:R1:W-:Y:S01]  /*16e0*/  STL.64 [R1+0xe8], R24 ;  /* 0x0000e81801007387 */ /* 0x0003e20000100a00 */
[C---:B------:R-:W-:Y:S01]  /*16f0*/  IMAD R15, R14.reuse, 0x4, R13 ;  /* 0x000000040e0f7824 */ /* 0x040fe200078e020d */
[----:B------:R-:W-:Y:S02]  /*1700*/  LEA.HI.X.SX32 R17, R7, R12, 0x1, P2 ;  /* 0x0000000c07117211 */ /* 0x000fe400010f0eff */
[----:B------:R2:W-:Y:S01]  /*1710*/  STL.64 [R1+0xf0], R26 ;  /* 0x0000f01a01007387 */ /* 0x0005e20000100a00 */
[----:B------:R-:W-:Y:S01]  /*1720*/  IMAD R5, R14, 0x4, R15 ;  /* 0x000000040e057824 */ /* 0x000fe200078e020f */
[----:B0-----:R-:W-:-:S03]  /*1730*/  CS2R R28, SRZ ;  /* 0x00000000001c7805 */ /* 0x001fc6000001ff00 */
[----:B------:R-:W-:Y:S01]  /*1740*/  IMAD R7, R14, 0x4, R5 ;  /* 0x000000040e077824 */ /* 0x000fe200078e0205 */
[----:B-1----:R-:W-:-:S04]  /*1750*/  LEA R24, P0, R23, R0, 0x1 ;  /* 0x0000000017187211 */ /* 0x002fc800078008ff */
[----:B------:R-:W-:Y:S01]  /*1760*/  LEA.HI.X.SX32 R25, R23, R12, 0x1, P0 ;  /* 0x0000000c17197211 */ /* 0x000fe200000f0eff */
[----:B--2---:R-:W-:Y:S01]  /*1770*/  CS2R R26, SRZ ;  /* 0x00000000001a7805 */ /* 0x004fe2000001ff00 */
[C---:B------:R-:W-:Y:S01]  /*1780*/  LEA R20, P0, R9.reuse, R0, 0x1 ;  /* 0x0000000009147211 */ /* 0x040fe200078008ff */
[----:B------:R-:W-:Y:S02]  /*1790*/  CS2R R22, SRZ ;  /* 0x0000000000167805 */ /* 0x000fe4000001ff00 */
[----:B------:R0:W-:Y:S01]  /*17a0*/  STL.64 [R1+0xe0], R24 ;  /* 0x0000e01801007387 */ /* 0x0001e20000100a00 */
[----:B------:R-:W-:Y:S01]  /*17b0*/  LEA.HI.X.SX32 R21, R9, R12, 0x1, P0 ;  /* 0x0000000c09157211 */ /* 0x000fe200000f0eff */
[----:B------:R-:W-:Y:S02]  /*17c0*/  IMAD R9, R14, 0x4, R7 ;  /* 0x000000040e097824 */ /* 0x000fe400078e0207 */
[----:B------:R1:W-:Y:S03]  /*17d0*/  STL.64 [R1+0xd8], R18 ;  /* 0x0000d81201007387 */ /* 0x0003e60000100a00 */
[-C--:B------:R-:W-:Y:S01]  /*17e0*/  LEA R10, P3, R9, R0.reuse, 0x1 ;  /* 0x00000000090a7211 */ /* 0x080fe200078608ff */
[----:B------:R2:W-:Y:S04]  /*17f0*/  STL.64 [R1+0xd0], R16 ;  /* 0x0000d01001007387 */ /* 0x0005e80000100a00 */
[----:B------:R3:W-:Y:S01]  /*1800*/  STL.64 [R1+0xc8], R20 ;  /* 0x0000c81401007387 */ /* 0x0007e20000100a00 */
[----:B0-----:R-:W-:Y:S01]  /*1810*/  CS2R R24, SRZ ;  /* 0x0000000000187805 */ /* 0x001fe2000001ff00 */
[----:B-1----:R-:W-:-:S02]  /*1820*/  LEA R18, P1, R11, R0, 0x1 ;  /* 0x000000000b127211 */ /* 0x002fc400078208ff */
[----:B--2---:R-:W-:Y:S02]  /*1830*/  LEA R16, P2, R13, R0, 0x1 ;  /* 0x000000000d107211 */ /* 0x004fe400078408ff */
[-C--:B------:R-:W-:Y:S02]  /*1840*/  LEA.HI.X.SX32 R19, R11, R12.reuse, 0x1, P1 ;  /* 0x0000000c0b137211 */ /* 0x080fe400008f0eff */
[----:B------:R-:W-:Y:S02]  /*1850*/  LEA.HI.X.SX32 R17, R13, R12, 0x1, P2 ;  /* 0x0000000c0d117211 */ /* 0x000fe400010f0eff */
[----:B---3--:R-:W-:Y:S01]  /*1860*/  LEA R20, P0, R15, R0, 0x1 ;  /* 0x000000000f147211 */ /* 0x008fe200078008ff */
[----:B------:R0:W-:Y:S01]  /*1870*/  STL.64 [R1+0xc0], R18 ;  /* 0x0000c01201007387 */ /* 0x0001e20000100a00 */
[-C--:B------:R-:W-:Y:S02]  /*1880*/  LEA.HI.X.SX32 R11, R9, R12.reuse, 0x1, P3 ;  /* 0x0000000c090b7211 */ /* 0x080fe400018f0eff */
[----:B------:R-:W-:Y:S01]  /*1890*/  LEA.HI.X.SX32 R21, R15, R12, 0x1, P0 ;  /* 0x0000000c0f157211 */ /* 0x000fe200000f0eff */
[----:B------:R1:W-:Y:S01]  /*18a0*/  STL.64 [R1+0xb8], R16 ;  /* 0x0000b81001007387 */ /* 0x0003e20000100a00 */
[----:B------:R-:W-:Y:S01]  /*18b0*/  CS2R R14, SRZ ;  /* 0x00000000000e7805 */ /* 0x000fe2000001ff00 */
[----:B------:R-:W-:-:S02]  /*18c0*/  CS2R R8, SRZ ;  /* 0x0000000000087805 */ /* 0x000fc4000001ff00 */
[----:B------:R2:W-:Y:S01]  /*18d0*/  STL.64 [R1+0xb0], R20 ;  /* 0x0000b01401007387 */ /* 0x0005e20000100a00 */
[-C--:B0-----:R-:W-:Y:S02]  /*18e0*/  LEA R18, P1, R5, R0.reuse, 0x1 ;  /* 0x0000000005127211 */ /* 0x081fe400078208ff */
[----:B-1----:R-:W-:Y:S01]  /*18f0*/  LEA R16, P2, R7, R0, 0x1 ;  /* 0x0000000007107211 */ /* 0x002fe200078408ff */
[----:B------:R-:W-:Y:S01]  /*1900*/  IMAD.MOV.U32 R0, RZ, RZ, 0x3f800000 ;  /* 0x3f800000ff007424 */ /* 0x000fe200078e00ff */
[-C--:B------:R-:W-:Y:S01]  /*1910*/  LEA.HI.X.SX32 R19, R5, R12.reuse, 0x1, P1 ;  /* 0x0000000c05137211 */ /* 0x080fe200008f0eff */
[----:B------:R-:W-:Y:S01]  /*1920*/  IMAD.MOV.U32 R5, RZ, RZ, -0x800000 ;  /* 0xff800000ff057424 */ /* 0x000fe200078e00ff */
[----:B------:R-:W-:Y:S01]  /*1930*/  LEA.HI.X.SX32 R17, R7, R12, 0x1, P2 ;  /* 0x0000000c07117211 */ /* 0x000fe200010f0eff */
[----:B--2---:R-:W-:Y:S01]  /*1940*/  CS2R R20, SRZ ;  /* 0x0000000000147805 */ /* 0x004fe2000001ff00 */
[----:B------:R-:W-:Y:S01]  /*1950*/  CS2R R12, SRZ ;  /* 0x00000000000c7805 */ /* 0x000fe2000001ff00 */
[----:B------:R0:W-:Y:S01]  /*1960*/  STL.64 [R1+0xa8], R18 ;  /* 0x0000a81201007387 */ /* 0x0001e20000100a00 */
[----:B------:R-:W-:-:S03]  /*1970*/  CS2R R6, SRZ ;  /* 0x0000000000067805 */ /* 0x000fc6000001ff00 */
[----:B------:R1:W-:Y:S04]  /*1980*/  STL.64 [R1+0xa0], R16 ;  /* 0x0000a01001007387 */ /* 0x0003e80000100a00 */
[----:B------:R2:W-:Y:S04]  /*1990*/  STL.64 [R1+0x98], R10 ;  /* 0x0000980a01007387 */ /* 0x0005e80000100a00 */
[----:B------:R3:W-:Y:S01]  /*19a0*/  STL [R1+0x90], R0 ;  /* 0x0000900001007387 */ /* 0x0007e20000100800 */
[----:B0-----:R-:W-:-:S03]  /*19b0*/  CS2R R18, SRZ ;  /* 0x0000000000127805 */ /* 0x001fc6000001ff00 */
[----:B------:R0:W-:Y:S01]  /*19c0*/  STL [R1+0x74], R4 ;  /* 0x0000740401007387 */ /* 0x0001e20000100800 */
[----:B-1----:R-:W-:-:S03]  /*19d0*/  CS2R R16, SRZ ;  /* 0x0000000000107805 */ /* 0x002fc6000001ff00 */
[----:B------:R-:W-:Y:S01]  /*19e0*/  STL [R1+0x78], R5 ;  /* 0x0000780501007387 */ /* 0x000fe20000100800 */
[----:B--2---:R-:W-:Y:S01]  /*19f0*/  CS2R R10, SRZ ;  /* 0x00000000000a7805 */ /* 0x004fe2000001ff00 */
[----:B---3--:R-:W-:Y:S02]  /*1a00*/  IMAD.MOV.U32 R0, RZ, RZ, RZ ;  /* 0x000000ffff007224 */ /* 0x008fe400078e00ff */
[----:B0-----:R-:W-:-:S05]  /*1a10*/  IMAD.MOV.U32 R4, RZ, RZ, 0x3f800000 ;  /* 0x3f800000ff047424 */ /* 0x001fca00078e00ff */
[----:B------:R0:W-:Y:S02]  /*1a20*/  STL [R1+0x8c], R4 ;  /* 0x00008c0401007387 */ /* 0x0001e40000100800 */
[----:B0-----:R-:W-:-:S05]  /*1a30*/  IMAD R4, R3, 0x90, RZ ;  /* 0x0000009003047824 */ /* 0x001fca00078e02ff */
[----:B------:R-:W-:Y:S02]  /*1a40*/  LOP3.LUT R3, R4, 0x30, R38, 0x78, !PT ;  /* 0x0000003004037812 */ /* 0x000fe400078e7826 */
[----:B------:R-:W-:Y:S02]  /*1a50*/  CS2R R4, SRZ ;  /* 0x0000000000047805 */ /* 0x000fe4000001ff00 */
[----:B------:R-:W-:Y:S02]  /*1a60*/  LOP3.LUT R38, R3, 0x40, RZ, 0x3c, !PT ;  /* 0x0000004003267812 */ /* 0x000fe400078e3cff */
.L_x_1:
[----:B------:R-:W2:Y:S04]  /*1a70*/  LDL.64 R36, [R1+0x190] ;  /* 0x0001900001247983 */ /* 0x000ea80000100a00 */
[----:B------:R-:W3:Y:S04]  /*1a80*/  LDL.64 R48, [R1+0x180] ;  /* 0x0001800001307983 */ /* 0x000ee80000100a00 */
        /* <DEDUP_REMOVED lines=14> */
[----:B------:R-:W-:Y:S04]  /*1b70*/  STL [R1+0x244], R0 ;  /* 0x0002440001007387 */ /* 0x000fe80000100800 */
[----:B------:R-:W-:Y:S04]  /*1b80*/  STL [R1+0x240], R119 ;  /* 0x0002407701007387 */ /* 0x000fe80000100800 */
[----:B------:R-:W-:Y:S04]  /*1b90*/  STL [R1+0x23c], R116 ;  /* 0x00023c7401007387 */ /* 0x000fe80000100800 */
[----:B------:R-:W-:Y:S04]  /*1ba0*/  STL [R1+0x238], R28 ;  /* 0x0002381c01007387 */ /* 0x000fe80000100800 */
[----:B------:R-:W-:Y:S04]  /*1bb0*/  STL.64 [R1+0x230], R34 ;  /* 0x0002302201007387 */ /* 0x000fe80000100a00 */
[----:B------:R-:W-:Y:S04]  /*1bc0*/  STL.64 [R1+0x228], R32 ;  /* 0x0002282001007387 */ /* 0x000fe80000100a00 */
[----:B------:R-:W-:Y:S04]  /*1bd0*/  STL [R1+0x220], R29 ;  /* 0x0002201d01007387 */ /* 0x000fe80000100800 */
[----:B------:R-:W-:Y:S04]  /*1be0*/  STL [R1+0x21c], R30 ;  /* 0x00021c1e01007387 */ /* 0x000fe80000100800 */
[----:B------:R-:W-:Y:S04]  /*1bf0*/  STL [R1+0x218], R31 ;  /* 0x0002181f01007387 */ /* 0x000fe80000100800 */
[----:B------:R0:W-:Y:S04]  /*1c00*/  STL [R1+0x214], R24 ;  /* 0x0002141801007387 */ /* 0x0001e80000100800 */
[----:B------:R-:W-:Y:S04]  /*1c10*/  STL [R1+0x210], R25 ;  /* 0x0002101901007387 */ /* 0x000fe80000100800 */
        /* <DEDUP_REMOVED lines=22> */
[----:B0-----:R-:W4:Y:S01]  /*1d80*/  LDL R24, [R1+0x88] ;  /* 0x0000880001187983 */ /* 0x001f220000100800 */
[----:B--2---:R-:W-:-:S04]  /*1d90*/  IMAD.WIDE R36, R117, 0x2, R36 ;  /* 0x0000000275247825 */ /* 0x004fc800078e0224 */
[C---:B---3--:R-:W-:Y:S02]  /*1da0*/  IMAD.WIDE R48, R117.reuse, 0x2, R48 ;  /* 0x0000000275307825 */ /* 0x048fe400078e0230 */
[----:B------:R0:W2:Y:S02]  /*1db0*/  LDG.E.U16 R36, [R36.64] ;  /* 0x0000000624247981 */ /* 0x0000a4000c1e1500 */
[C---:B------:R-:W-:Y:S02]  /*1dc0*/  IMAD.WIDE R50, R117.reuse, 0x2, R50 ;  /* 0x0000000275327825 */ /* 0x040fe400078e0232 */
[----:B------:R1:W3:Y:S02]  /*1dd0*/  LDG.E.U16 R48, [R48.64] ;  /* 0x0000000630307981 */ /* 0x0002e4000c1e1500 */
[C---:B------:R-:W-:Y:S02]  /*1de0*/  IMAD.WIDE R42, R117.reuse, 0x2, R42 ;  /* 0x00000002752a7825 */ /* 0x040fe400078e022a */
[----:B------:R1:W4:Y:S02]  /*1df0*/  LDG.E.U16 R50, [R50.64] ;  /* 0x0000000632327981 */ /* 0x000324000c1e1500 */
[----:B------:R-:W-:-:S02]  /*1e00*/  IMAD.WIDE R40, R117, 0x2, R40 ;  /* 0x0000000275287825 */ /* 0x000fc400078e0228 */
[----:B0-----:R0:W4:Y:S02]  /*1e10*/  LDG.E.U16 R37, [R42.64] ;  /* 0x000000062a257981 */ /* 0x001124000c1e1500 */
[C---:B------:R-:W-:Y:S02]  /*1e20*/  IMAD.WIDE R38, R117.reuse, 0x2, R38 ;  /* 0x0000000275267825 */ /* 0x040fe400078e0226 */
[----:B-1----:R1:W4:Y:S04]  /*1e30*/  LDG.E.U16 R49, [R40.64] ;  /* 0x0000000628317981 */ /* 0x002328000c1e1500 */
[----:B------:R0:W4:Y:S01]  /*1e40*/  LDG.E.U16 R51, [R38.64] ;  /* 0x0000000626337981 */ /* 0x000122000c1e1500 */
[----:B-1----:R-:W-:-:S04]  /*1e50*/  IMAD.WIDE R40, R117, 0x2, R54 ;  /* 0x0000000275287825 */ /* 0x002fc800078e0236 */
[----:B0-----:R-:W-:-:S04]  /*1e60*/  IMAD.WIDE R38, R117, 0x2, R56 ;  /* 0x0000000275267825 */ /* 0x001fc800078e0238 */
[C---:B------:R-:W-:Y:S02]  /*1e70*/  IMAD.WIDE R42, R117.reuse, 0x2, R52 ;  /* 0x00000002752a7825 */ /* 0x040fe400078e0234 */
[----:B------:R0:W4:Y:S02]  /*1e80*/  LDG.E.U16 R52, [R38.64] ;  /* 0x0000000626347981 */ /* 0x000124000c1e1500 */
[C---:B------:R-:W-:Y:S02]  /*1e90*/  IMAD.WIDE R44, R117.reuse, 0x2, R44 ;  /* 0x00000002752c7825 */ /* 0x040fe400078e022c */
[----:B------:R1:W4:Y:S02]  /*1ea0*/  LDG.E.U16 R53, [R40.64] ;  /* 0x0000000628357981 */ /* 0x000324000c1e1500 */
[C---:B------:R-:W-:Y:S02]  /*1eb0*/  IMAD.WIDE R46, R117.reuse, 0x2, R46 ;  /* 0x00000002752e7825 */ /* 0x040fe400078e022e */
[----:B------:R1:W4:Y:S02]  /*1ec0*/  LDG.E.U16 R54, [R42.64] ;  /* 0x000000062a367981 */ /* 0x000324000c1e1500 */
[----:B0-----:R-:W-:-:S02]  /*1ed0*/  IMAD.WIDE R38, R117, 0x2, R66 ;  /* 0x0000000275267825 */ /* 0x001fc400078e0242 */
[----:B------:R0:W4:Y:S02]  /*1ee0*/  LDG.E.U16 R55, [R44.64] ;  /* 0x000000062c377981 */ /* 0x000124000c1e1500 */
[C---:B-1----:R-:W-:Y:S02]  /*1ef0*/  IMAD.WIDE R40, R117.reuse, 0x2, R64 ;  /* 0x0000000275287825 */ /* 0x042fe400078e0240 */
[----:B------:R1:W4:Y:S02]  /*1f00*/  LDG.E.U16 R56, [R46.64] ;  /* 0x000000062e387981 */ /* 0x000324000c1e1500 */
[C---:B------:R-:W-:Y:S02]  /*1f10*/  IMAD.WIDE R42, R117.reuse, 0x2, R62 ;  /* 0x00000002752a7825 */ /* 0x040fe400078e023e */
[----:B------:R-:W4:Y:S02]  /*1f20*/  LDG.E.U16 R38, [R38.64] ;  /* 0x0000000626267981 */ /* 0x000f24000c1e1500 */
[----:B0-----:R-:W-:-:S02]  /*1f30*/  IMAD.WIDE R44, R117, 0x2, R60 ;  /* 0x00000002752c7825 */ /* 0x001fc400078e023c */
[----:B------:R-:W4:Y:S02]  /*1f40*/  LDG.E.U16 R40, [R40.64] ;  /* 0x0000000628287981 */ /* 0x000f24000c1e1500 */
[----:B-1----:R-:W-:Y:S02]  /*1f50*/  IMAD.WIDE R46, R117, 0x2, R58 ;  /* 0x00000002752e7825 */ /* 0x002fe400078e023a */
[----:B------:R-:W4:Y:S04]  /*1f60*/  LDG.E.U16 R42, [R42.64] ;  /* 0x000000062a2a7981 */ /* 0x000f28000c1e1500 */
[----:B------:R-:W4:Y:S04]  /*1f70*/  LDG.E.U16 R44, [R44.64] ;  /* 0x000000062c2c7981 */ /* 0x000f28000c1e1500 */
[----:B------:R-:W4:Y:S04]  /*1f80*/  LDG.E.U16 R46, [R46.64] ;  /* 0x000000062e2e7981 */ /* 0x000f28000c1e1500 */
[----:B------:R-:W-:Y:S06]  /*1f90*/  BAR.SYNC.DEFER_BLOCKING 0x0 ;  /* 0x0000000000007b1d */ /* 0x000fec0000010000 */
[----:B------:R-:W-:Y:S04]  /*1fa0*/  STL [R1+0x1a0], R117 ;  /* 0x0001a07501007387 */ /* 0x000fe80000100800 */
[----:B-----5:R-:W-:Y:S04]  /*1fb0*/  STL [R1+0x198], R118 ;  /* 0x0001987601007387 */ /* 0x020fe80000100800 */
[----:B--2---:R-:W-:Y:S04]  /*1fc0*/  STS.U16 [R118+0x8000], R36 ;  /* 0x0080002476007388 */ /* 0x004fe80000000400 */
[----:B---3--:R-:W-:Y:S04]  /*1fd0*/  STS.U16 [R118+0x8800], R48 ;  /* 0x0088003076007388 */ /* 0x008fe80000000400 */
[----:B----4-:R-:W-:Y:S04]  /*1fe0*/  STS.U16 [R118+0x9000], R50 ;  /* 0x0090003276007388 */ /* 0x010fe80000000400 */
[----:B------:R-:W-:Y:S04]  /*1ff0*/  STS.U16 [R118+0x8400], R37 ;  /* 0x0084002576007388 */ /* 0x000fe80000000400 */
        /* <DEDUP_REMOVED lines=12> */
[----:B------:R-:W-:Y:S06]  /*20c0*/  BAR.SYNC.DEFER_BLOCKING 0x0 ;  /* 0x0000000000007b1d */ /* 0x000fec0000010000 */
[----:B------:R-:W0:Y:S04]  /*20d0*/  LDSM.16.M88.4 R112, [R3+0xa800] ;  /* 0x00a800000370783b */ /* 0x000e280000000200 */
[----:B------:R-:W1:Y:S04]  /*20e0*/  LDSM.16.M88.4 R12, [R3+0xa400] ;  /* 0x00a40000030c783b */ /* 0x000e680000000200 */
[----:B------:R-:W2:Y:S04]  /*20f0*/  LDSM.16.M88.4 R108, [R3+0xa000] ;  /* 0x00a00000036c783b */ /* 0x000ea80000000200 */
[----:B------:R-:W3:Y:S04]  /*2100*/  LDSM.16.M88.4 R116, [R3+0xb000] ;  /* 0x00b000000374783b */ /* 0x000ee80000000200 */
[----:B------:R-:W-:Y:S04]  /*2110*/  LDSM.16.MT88.4 R36, [R24] ;  /* 0x000000001824783b */ /* 0x000fe80000004200 */
[----:B------:R-:W4:Y:S04]  /*2120*/  LDSM.16.M88.4 R60, [R3+0x9400] ;  /* 0x00940000033c783b */ /* 0x000f280000000200 */
[----:B------:R-:W-:Y:S04]  /*2130*/  LDSM.16.M88.4 R28, [R3+0xb400] ;  /* 0x00b40000031c783b */ /* 0x000fe80000000200 */
[----:B------:R-:W-:Y:S04]  /*2140*/  LDSM.16.M88.4 R40, [R3+0x8000] ;  /* 0x008000000328783b */ /* 0x000fe80000000200 */
[----:B------:R-:W-:Y:S04]  /*2150*/  LDSM.16.M88.4 R44, [R3+0x8400] ;  /* 0x00840000032c783b */ /* 0x000fe80000000200 */
[----:B------:R-:W-:Y:S01]  /*2160*/  LDSM.16.M88.4 R48, [R3+0x8800] ;  /* 0x008800000330783b */ /* 0x000fe20000000200 */
[----:B0-----:R-:W-:-:S03]  /*2170*/  IMAD.MOV.U32 R7, RZ, RZ, R115 ;  /* 0x000000ffff077224 */ /* 0x001fc600078e0073 */
[----:B------:R-:W-:Y:S01]  /*2180*/  LDSM.16.M88.4 R52, [R3+0x8c00] ;  /* 0x008c00000334783b */ /* 0x000fe20000000200 */
[----:B------:R-:W-:Y:S02]  /*2190*/  IMAD.MOV.U32 R6, RZ, RZ, R114 ;  /* 0x000000ffff067224 */ /* 0x000fe400078e0072 */
[----:B-1----:R-:W-:Y:S01]  /*21a0*/  IMAD.MOV.U32 R4, RZ, RZ, R15 ;  /* 0x000000ffff047224 */ /* 0x002fe200078e000f */
[----:B------:R-:W-:Y:S01]  /*21b0*/  LDSM.16.M88.4 R56, [R3+0x9000] ;  /* 0x009000000338783b */ /* 0x000fe20000000200 */
[----:B------:R-:W-:-:S03]  /*21c0*/  IMAD.MOV.U32 R5, RZ, RZ, R14 ;  /* 0x000000ffff057224 */ /* 0x000fc600078e000e */
[----:B------:R-:W-:Y:S04]  /*21d0*/  STL.64 [R1+0x250], R6 ;  /* 0x0002500601007387 */ /* 0x000fe80000100a00 */
[----:B------:R-:W-:Y:S04]  /*21e0*/  STL.64 [R1+0x248], R4 ;  /* 0x0002480401007387 */ /* 0x000fe80000100a00 */
[----:B------:R-:W0:Y:S01]  /*21f0*/  LDSM.16.M88.4 R4, [R3+0xb800] ;  /* 0x00b800000304783b */ /* 0x000e220000000200 */
[----:B--2---:R-:W-:Y:S01]  /*2200*/  IMAD.MOV.U32 R23, RZ, RZ, R110 ;  /* 0x000000ffff177224 */ /* 0x004fe200078e006e */
[----:B------:R-:W-:Y:S01]  /*2210*/  MOV R22, R111 ;  /* 0x0000006f00167202 */ /* 0x000fe20000000f00 */
[----:B---3--:R-:W-:Y:S01]  /*2220*/  IMAD.MOV.U32 R20, RZ, RZ, R118 ;  /* 0x000000ffff147224 */ /* 0x008fe200078e0076 */
[----:B------:R-:W-:Y:S04]  /*2230*/  LDSM.16.M88.4 R64, [R3+0x9800] ;  /* 0x009800000340783b */ /* 0x000fe80000000200 */
[----:B------:R-:W-:Y:S01]  /*2240*/  STL.64 [R1+0x260], R22 ;  /* 0x0002601601007387 */ /* 0x000fe20000100a00 */
[----:B----4-:R-:W-:Y:S03]  /*2250*/  HMMA.16816.F32 R96, R36, R60, RZ ;  /* 0x0000003c2460723c */ /* 0x010fe600000018ff */
[----:B------:R-:W-:Y:S04]  /*2260*/  LDSM.16.M88.4 R120, [R3+0x9c00] ;  /* 0x009c00000378783b */ /* 0x000fe80000000200 */
[----:B------:R-:W1:Y:S04]  /*2270*/  LDSM.16.M88.4 R68, [R3+0xac00] ;  /* 0x00ac00000344783b */ /* 0x000e680000000200 */
[----:B------:R-:W2:Y:S04]  /*2280*/  LDSM.16.M88.4 R32, [R3+0xbc00] ;  /* 0x00bc00000320783b */ /* 0x000ea80000000200 */
[----:B------:R-:W3:Y:S01]  /*2290*/  LDSM.16.MT88.4 R72, [R24+0x2000] ;  /* 0x002000001848783b */ /* 0x000ee20000004200 */
[----:B0-----:R-:W-:-:S05]  /*22a0*/  IMAD.MOV.U32 R21, RZ, RZ, R6 ;  /* 0x000000ffff157224 */ /* 0x001fca00078e0006 */
[----:B------:R0:W-:Y:S02]  /*22b0*/  STL.64 [R1+0x258], R20 ;  /* 0x0002581401007387 */ /* 0x0001e40000100a00 */
[C---:B0-----:R-:W-:Y:S11]  /*22c0*/  HMMA.16816.F32 R20, R36.reuse, R12, RZ ;  /* 0x0000000c2414723c */ /* 0x041ff600000018ff */
[----:B------:R-:W-:Y:S11]  /*22d0*/  @!UPT UIADD3 URZ, URZ, URZ, URZ ;  /* 0x0000003f3f3ff290 */ /* 0x000ff6000fffe03f */
[----:B------:R-:W-:Y:S02]  /*22e0*/  @!UPT UIADD3 URZ, URZ, URZ, URZ ;  /* 0x0000003f3f3ff290 */ /* 0x000fe4000fffe03f */
[----:B------:R-:W-:Y:S02]  /*22f0*/  IMAD.MOV.U32 R18, RZ, RZ, R20 ;  /* 0x000000ffff127224 */ /* 0x000fe400078e0014 */
[----:B------:R-:W-:Y:S02]  /*2300*/  IMAD.MOV.U32 R60, RZ, RZ, R22 ;  /* 0x000000ffff3c7224 */ /* 0x000fe400078e0016 */
[----:B------:R-:W-:Y:S02]  /*2310*/  IMAD.MOV.U32 R15, RZ, RZ, R23 ;  /* 0x000000ffff0f7224 */ /* 0x000fe400078e0017 */
[----:B------:R-:W-:Y:S02]  /*2320*/  IMAD.MOV.U32 R11, RZ, RZ, R21 ;  /* 0x000000ffff0b7224 */ /* 0x000fe400078e0015 */
[C---:B------:R-:W-:Y:S01]  /*2330*/  HMMA.16816.F32 R20, R36.reuse, R112, RZ ;  /* 0x000000702414723c */ /* 0x040fe200000018ff */
[----:B------:R0:W-:Y:S11]  /*2340*/  STL [R1+0x19c], R3 ;  /* 0x00019c0301007387 */ /* 0x0001f60000100800 */
[----:B------:R-:W-:Y:S11]  /*2350*/  @!UPT UIADD3 URZ, URZ, URZ, URZ ;  /* 0x0000003f3f3ff290 */ /* 0x000ff6000fffe03f */
[----:B------:R-:W-:Y:S01]  /*2360*/  @!UPT UIADD3 URZ, URZ, URZ, URZ ;  /* 0x0000003f3f3ff290 */ /* 0x000fe2000fffe03f */
[----:B------:R-:W-:Y:S01]  /*2370*/  IMAD.MOV.U32 R10, RZ, RZ, R21 ;  /* 0x000000ffff0a7224 */ /* 0x000fe200078e0015 */
[----:B0-----:R-:W-:Y:S01]  /*2380*/  MOV R3, R22 ;  /* 0x0000001600037202 */ /* 0x001fe20000000f00 */
[----:B------:R-:W-:Y:S02]  /*2390*/  IMAD.MOV.U32 R125, RZ, RZ, R23 ;  /* 0x000000ffff7d7224 */ /* 0x000fe400078e0017 */
[----:B------:R-:W-:Y:S02]  /*23a0*/  IMAD.MOV.U32 R124, RZ, RZ, R20 ;  /* 0x000000ffff7c7224 */ /* 0x000fe400078e0014 */
[C---:B------:R-:W-:Y:S11]  /*23b0*/  HMMA.16816.F32 R20, R36.reuse, R116, RZ ;  /* 0x000000742414723c */ /* 0x040ff600000018ff */
[----:B------:R-:W-:Y:S11]  /*23c0*/  @!UPT UIADD3 URZ, URZ, URZ, URZ ;  /* 0x0000003f3f3ff290 */ /* 0x000ff6000fffe03f */
[----:B------:R-:W-:Y:S02]  /*23d0*/  @!UPT UIADD3 URZ, URZ, URZ, URZ ;  /* 0x0000003f3f3ff290 */ /* 0x000fe4000fffe03f */
[----:B------:R-:W-:Y:S01]  /*23e0*/  IMAD.MOV.U32 R26, RZ, RZ, R20 ;  /* 0x000000ffff1a7224 */ /* 0x000fe200078e0014 */
[----:B------:R-:W-:Y:S01]  /*23f0*/  MOV R12, R23 ;  /* 0x00000017000c7202 */ /* 0x000fe20000000f00 */
[----:B------:R-:W-:Y:S02]  /*2400*/  IMAD.MOV.U32 R19, RZ, RZ, R21 ;  /* 0x000000ffff137224 */ /* 0x000fe400078e0015 */
[----:B------:R-:W-:Y:S02]  /*2410*/  IMAD.MOV.U32 R13, RZ, RZ, R22 ;  /* 0x000000ffff0d7224 */ /* 0x000fe400078e0016 */
[C---:B------:R-:W-:Y:S08]  /*2420*/  HMMA.16816.F32 R20, R36.reuse, R28, RZ ;  /* 0x0000001c2414723c */ /* 0x040ff000000018ff */
[----:B-1----:R-:W-:Y:S11]  /*2430*/  HMMA.16816.F32 R112, R36, R68, RZ ;  /* 0x000000442470723c */ /* 0x002ff600000018ff */
[----:B------:R-:W-:Y:S05]  /*2440*/  @!UPT UIADD3 URZ, URZ, URZ, URZ ;  /* 0x0000003f3f3ff290 */ /* 0x000fea000fffe03f */
[----:B------:R-:W-:Y:S02]  /*2450*/  IMAD.MOV.U32 R28, RZ, RZ, R22 ;  /* 0x000000ffff1c7224 */ /* 0x000fe400078e0016 */
[----:B------:R-:W-:Y:S02]  /*2460*/  IMAD.MOV.U32 R69, RZ, RZ, R23 ;  /* 0x000000ffff457224 */ /* 0x000fe400078e0017 */
[----:B------:R-:W4:Y:S01]  /*2470*/  LDL.LU.64 R22, [R1+0x260] ;  /* 0x0002600001167983 */ /* 0x000f220000300a00 */
[----:B------:R-:W-:Y:S01]  /*2480*/  MOV R17, R119 ;  /* 0x0000007700117202 */ /* 0x000fe20000000f00 */
[----:B------:R-:W-:Y:S02]  /*2490*/  IMAD.MOV.U32 R119, RZ, RZ, R20 ;  /* 0x000000ffff777224 */ /* 0x000fe400078e0014 */
[----:B------:R-:W-:Y:S02]  /*24a0*/  IMAD.MOV.U32 R116, RZ, RZ, R21 ;  /* 0x000000ffff747224 */ /* 0x000fe400078e0015 */
[----:B------:R-:W4:Y:S01]  /*24b0*/  LDL.LU.64 R20, [R1+0x258] ;  /* 0x0002580001147983 */ /* 0x000f220000300a00 */
[----:B------:R-:W-:-:S02]  /*24c0*/  IMAD.MOV.U32 R27, RZ, RZ, R7 ;  /* 0x000000ffff1b7224 */ /* 0x000fc400078e0007 */
[C---:B------:R-:W-:Y:S08]  /*24d0*/  HMMA.16816.F32 R4, R36.reuse, R4, RZ ;  /* 0x000000042404723c */ /* 0x040ff000000018ff */
[----:B------:R-:W-:Y:S11]  /*24e0*/  HMMA.16816.F32 R100, R36, R64, RZ ;  /* 0x000000402464723c */ /* 0x000ff600000018ff */
[----:B------:R-:W-:Y:S05]  /*24f0*/  @!UPT UIADD3 URZ, URZ, URZ, URZ ;  /* 0x0000003f3f3ff290 */ /* 0x000fea000fffe03f */
[----:B------:R-:W-:Y:S01]  /*2500*/  IMAD.MOV.U32 R64, RZ, RZ, R6 ;  /* 0x000000ffff407224 */ /* 0x000fe200078e0006 */
[----:B------:R-:W-:Y:S01]  /*2510*/  MOV R68, R4 ;  /* 0x0000000400447202 */ /* 0x000fe20000000f00 */
[----:B------:R-:W-:Y:S02]  /*2520*/  IMAD.MOV.U32 R14, RZ, RZ, R7 ;  /* 0x000000ffff0e7224 */ /* 0x000fe400078e0007 */
[----:B------:R-:W-:Y:S01]  /*2530*/  IMAD.MOV.U32 R65, RZ, RZ, R5 ;  /* 0x000000ffff417224 */ /* 0x000fe200078e0005 */
[----:B------:R-:W4:Y:S04]  /*2540*/  LDL.LU.64 R6, [R1+0x250] ;  /* 0x0002500001067983 */ /* 0x000f280000300a00 */
[----:B------:R-:W4:Y:S04]  /*2550*/  LDL.LU.64 R4, [R1+0x248] ;  /* 0x0002480001047983 */ /* 0x000f280000300a00 */
[----:B------:R-:W0:Y:S01]  /*2560*/  S2R R29, SR_TID.X ;  /* 0x00000000001d7919 */ /* 0x000e220000002100 */
[----:B------:R-:W-:-:S03]  /*2570*/  IMAD.MOV.U32 R16, RZ, RZ, R30 ;  /* 0x000000ffff107224 */ /* 0x000fc600078e001e */
[----:B------:R-:W1:Y:S01]  /*2580*/  S2R R30, SR_TID.X ;  /* 0x00000000001e7919 */ /* 0x000e620000002100 */
[C---:B------:R-:W-:Y:S08]  /*2590*/  HMMA.16816.F32 R76, R36.reuse, R40, RZ ;  /* 0x00000028244c723c */ /* 0x040ff000000018ff */
[----:B------:R-:W-:Y:S01]  /*25a0*/  HMMA.16816.F32 R88, R36, R52, RZ ;  /* 0x000000342458723c */ /* 0x000fe200000018ff */
[----:B0-----:R-:W-:-:S07]  /*25b0*/  LOP3.LUT R117, R29, 0x7, RZ, 0xc0, !PT ;  /* 0x000000071d757812 */ /* 0x001fce00078ec0ff */
[----:B------:R-:W-:Y:S01]  /*25c0*/  HMMA.16816.F32 R84, R36, R48, RZ ;  /* 0x000000302454723c */ /* 0x000fe200000018ff */
[----:B-1----:R-:W-:Y:S02]  /*25d0*/  IMAD.SHL.U32 R30, R30, 0x2, RZ ;  /* 0x000000021e1e7824 */ /* 0x002fe400078e00ff */
[----:B------:R-:W-:-:S05]  /*25e0*/  IMAD R117, R117, 0x90, RZ ;  /* 0x0000009075757824 */ /* 0x000fca00078e02ff */
[----:B------:R-:W-:Y:S01]  /*25f0*/  HMMA.16816.F32 R80, R36, R44, RZ ;  /* 0x0000002c2450723c */ /* 0x000fe200000018ff */
[----:B------:R-:W-:-:S07]  /*2600*/  LOP3.LUT R117, R117, 0x30, R30, 0x78, !PT ;  /* 0x0000003075757812 */ /* 0x000fce00078e781e */
[----:B------:R-:W-:Y:S01]  /*2610*/  HMMA.16816.F32 R104, R36, R120, RZ ;  /* 0x000000782468723c */ /* 0x000fe200000018ff */
[----:B------:R-:W-:Y:S01]  /*2620*/  LOP3.LUT R117, R117, 0x40, RZ, 0x3c, !PT ;  /* 0x0000004075757812 */ /* 0x000fe200078e3cff */
[----:B--2---:R-:W-:Y:S01]  /*2630*/  IMAD.MOV.U32 R9, RZ, RZ, R34 ;  /* 0x000000ffff097224 */ /* 0x004fe200078e0022 */
[----:B------:R-:W-:-:S05]  /*2640*/  MOV R8, R35 ;  /* 0x0000002300087202 */ /* 0x000fca0000000f00 */
[C---:B------:R-:W-:Y:S08]  /*2650*/  HMMA.16816.F32 R92, R36.reuse, R56, RZ ;  /* 0x00000038245c723c */ /* 0x040ff000000018ff */
[C---:B------:R-:W-:Y:S08]  /*2660*/  HMMA.16816.F32 R108, R36.reuse, R108, RZ ;  /* 0x0000006c246c723c */ /* 0x040ff000000018ff */
[----:B------:R-:W-:Y:S01]  /*2670*/  HMMA.16816.F32 R32, R36, R32, RZ ;  /* 0x000000202420723c */ /* 0x000fe200000018ff */
[----:B------:R-:W-:Y:S07]  /*2680*/  LDSM.16.M88.4 R36, [R117+0x8000] ;  /* 0x008000007524783b */ /* 0x000fee0000000200 */
[C---:B---3--:R-:W-:Y:S01]  /*2690*/  HMMA.16816.F32 R76, R72.reuse, R42, R76 ;  /* 0x0000002a484c723c */ /* 0x048fe2000000184c */
[----:B------:R-:W0:Y:S07]  /*26a0*/  LDSM.16.MT88.4 R40, [R24+0x4000] ;  /* 0x004000001828783b */ /* 0x000e2e0000004200 */
[C---:B------:R-:W-:Y:S01]  /*26b0*/  HMMA.16816.F32 R88, R72.reuse, R54, R88 ;  /* 0x000000364858723c */ /* 0x040fe20000001858 */
[----:B------:R-:W1:Y:S07]  /*26c0*/  LDSM.16.M88.4 R52, [R117+0x9c00] ;  /* 0x009c00007534783b */ /* 0x000e6e0000000200 */
[C---:B------:R-:W-:Y:S01]  /*26d0*/  HMMA.16816.F32 R84, R72.reuse, R50, R84 ;  /* 0x000000324854723c */ /* 0x040fe20000001854 */
[----:B------:R-:W2:Y:S07]  /*26e0*/  LDSM.16.M88.4 R48, [R117+0x8400] ;  /* 0x008400007530783b */ /* 0x000eae0000000200 */
[C---:B------:R-:W-:Y:S01]  /*26f0*/  HMMA.16816.F32 R80, R72.reuse, R46, R80 ;  /* 0x0000002e4850723c */ /* 0x040fe20000001850 */
[----:B------:R-:W3:Y:S07]  /*2700*/  LDSM.16.M88.4 R44, [R117+0x8800] ;  /* 0x00880000752c783b */ /* 0x000eee0000000200 */
[C---:B------:R-:W-:Y:S08]  /*2710*/  HMMA.16816.F32 R104, R72.reuse, R122, R104 ;  /* 0x0000007a4868723c */ /* 0x040ff00000001868 */
[----:B------:R-:W-:Y:S01]  /*2720*/  HMMA.16816.F32 R92, R72, R58, R92 ;  /* 0x0000003a485c723c */ /* 0x000fe2000000185c */
[----:B------:R-:W3:Y:S07]  /*2730*/  LDSM.16.MT88.4 R56, [R24+0x6000] ;  /* 0x006000001838783b */ /* 0x000eee0000004200 */
[C---:B0-----:R-:W-:Y:S08]  /*2740*/  HMMA.16816.F32 R76, R40.reuse, R36, R76 ;  /* 0x00000024284c723c */ /* 0x041ff0000000184c */
[----:B-1----:R-:W-:Y:S08]  /*2750*/  HMMA.16816.F32 R104, R40, R52, R104 ;  /* 0x000000342868723c */ /* 0x002ff00000001868 */
[----:B------:R-:W-:Y:S07]  /*2760*/  HMMA.16816.F32 R96, R72, R62, R96 ;  /* 0x0000003e4860723c */ /* 0x000fee0000001860 */
[----:B------:R-:W-:Y:S01]  /*2770*/  IMAD.MOV.U32 R62, RZ, RZ, R10 ;  /* 0x000000ffff3e7224 */ /* 0x000fe200078e000a */
[----:B--2---:R-:W-:Y:S01]  /*2780*/  HMMA.16816.F32 R80, R40, R48, R80 ;  /* 0x000000302850723c */ /* 0x004fe20000001850 */
[----:B------:R-:W-:-:S07]  /*2790*/  IADD3 R10, R2, 0x8, RZ ;  /* 0x00000008020a7810 */ /* 0x000fce0007ffe0ff */
[----:B---3--:R-:W-:Y:S08]  /*27a0*/  HMMA.16816.F32 R84, R40, R44, R84 ;  /* 0x0000002c2854723c */ /* 0x008ff00000001854 */
[C---:B------:R-:W-:Y:S08]  /*27b0*/  HMMA.16816.F32 R76, R56.reuse, R38, R76 ;  /* 0x00000026384c723c */ /* 0x040ff0000000184c */
[----:B------:R-:W-:Y:S01]  /*27c0*/  HMMA.16816.F32 R104, R56, R54, R104 ;  /* 0x000000363868723c */ /* 0x000fe20000001868 */
[----:B------:R-:W-:Y:S01]  /*27d0*/  IMAD.MOV.U32 R0, RZ, RZ, R31 ;  /* 0x000000ffff007224 */ /* 0x000fe200078e001f */
[----:B------:R-:W-:Y:S01]  /*27e0*/  LDSM.16.M88.4 R52, [R117+0x9000] ;  /* 0x009000007534783b */ /* 0x000fe20000000200 */
[----:B------:R-:W-:-:S05]  /*27f0*/  IMAD.MOV.U32 R120, RZ, RZ, R17 ;  /* 0x000000ffff787224 */ /* 0x000fca00078e0011 */
[----:B------:R-:W-:Y:S01]  /*2800*/  HMMA.16816.F32 R80, R56, R50, R80 ;  /* 0x000000323850723c */ /* 0x000fe20000001850 */
[----:B------:R-:W0:Y:S11]  /*2810*/  LDSM.16.M88.4 R48, [R117+0x8c00] ;  /* 0x008c00007530783b */ /* 0x000e360000000200 */
[----:B------:R-:W-:Y:S04]  /*2820*/  @!UPT UIADD3 URZ, URZ, URZ, URZ ;  /* 0x0000003f3f3ff290 */ /* 0x000fe8000fffe03f */
[----:B------:R-:W-:Y:S02]  /*2830*/  FMUL R104, R104, c[0x0][0x188] ;  /* 0x0000620068687a20 */ /* 0x000fe40000400000 */
[----:B------:R-:W-:Y:S02]  /*2840*/  FMUL R106, R106, c[0x0][0x188] ;  /* 0x000062006a6a7a20 */ /* 0x000fe40000400000 */
[----:B----4-:R-:W-:Y:S01]  /*2850*/  IMAD.MOV.U32 R123, RZ, RZ, R22 ;  /* 0x000000ffff7b7224 */ /* 0x010fe200078e0016 */
[----:B------:R-:W-:-:S04]  /*2860*/  LOP3.LUT R22, R29, 0x3, RZ, 0xc0, !PT ;  /* 0x000000031d167812 */ /* 0x000fc800078ec0ff */
[----:B------:R-:W-:-:S04]  /*2870*/  LEA R36, P0, R22, UR4, 0x1 ;  /* 0x0000000416247c11 */ /* 0x000fc8000f8008ff */
[C---:B------:R-:W-:Y:S02]  /*2880*/  LOP3.LUT R37, R36.reuse, 0x71, RZ, 0xfc, !PT ;  /* 0x0000007124257812 */ /* 0x040fe400078efcff */
[----:B------:R-:W-:Y:S02]  /*2890*/  LOP3.LUT R44, R36, 0x70, RZ, 0xfc, !PT ;  /* 0x00000070242c7812 */ /* 0x000fe400078efcff */
[C---:B------:R-:W-:Y:S02]  /*28a0*/  ISETP.GT.U32.AND P4, PT, R37.reuse, R10, PT ;  /* 0x0000000a2500720c */ /* 0x040fe40003f84070 */
[-C--:B------:R-:W-:Y:S01]  /*28b0*/  ISETP.GT.U32.AND P1, PT, R37, R2.reuse, PT ;  /* 0x000000022500720c */ /* 0x080fe20003f24070 */
[----:B------:R-:W-:Y:S01]  /*28c0*/  IMAD.X R37, RZ, RZ, UR5, P0 ;  /* 0x00000005ff257e24 */ /* 0x000fe200080e06ff */
[C---:B------:R-:W-:Y:S02]  /*28d0*/  ISETP.GT.U32.AND P6, PT, R44.reuse, R2, PT ;  /* 0x000000022c00720c */ /* 0x040fe40003fc4070 */
[----:B------:R-:W-:-:S02]  /*28e0*/  ISETP.GT.U32.AND P2, PT, R44, R10, PT ;  /* 0x0000000a2c00720c */ /* 0x000fc40003f44070 */
[C---:B------:R-:W-:Y:S02]  /*28f0*/  ISETP.GT.U32.AND.EX P6, PT, R37.reuse, RZ, PT, P6 ;  /* 0x000000ff2500720c */ /* 0x040fe40003fc4160 */
[----:B------:R-:W-:Y:S01]  /*2900*/  LOP3.LUT R38, R36, 0x78, RZ, 0xfc, !PT ;  /* 0x0000007824267812 */ /* 0x000fe200078efcff */
[----:B------:R-:W-:Y:S01]  /*2910*/  IMAD.MOV.U32 R61, RZ, RZ, R21 ;  /* 0x000000ffff3d7224 */ /* 0x000fe200078e0015 */
[----:B------:R-:W-:Y:S02]  /*2920*/  SEL R21, RZ, 0x7fff8, !P6 ;  /* 0x0007fff8ff157807 */ /* 0x000fe40007000000 */
[C---:B------:R-:W-:Y:S02]  /*2930*/  ISETP.GT.U32.AND P5, PT, R38.reuse, R2, PT ;  /* 0x000000022600720c */ /* 0x040fe40003fa4070 */
[----:B------:R-:W-:Y:S02]  /*2940*/  ISETP.GT.U32.AND P6, PT, R38, R10, PT ;  /* 0x0000000a2600720c */ /* 0x000fe40003fc4070 */
[----:B------:R-:W-:-:S02]  /*2950*/  ISETP.GT.U32.AND.EX P2, PT, R37, RZ, PT, P2 ;  /* 0x000000ff2500720c */ /* 0x000fc40003f44120 */
[----:B------:R-:W-:Y:S02]  /*2960*/  ISETP.GT.U32.AND.EX P4, PT, R37, RZ, PT, P4 ;  /* 0x000000ff2500720c */ /* 0x000fe40003f84140 */
[----:B------:R-:W-:Y:S02]  /*2970*/  LOP3.LUT R38, R36, 0x60, RZ, 0xfc, !PT ;  /* 0x0000006024267812 */ /* 0x000fe400078efcff */
[----:B------:R-:W-:Y:S02]  /*2980*/  SEL R29, RZ, 0x1fffe, !P2 ;  /* 0x0001fffeff1d7807 */ /* 0x000fe40005000000 */
[----:B------:R-:W-:Y:S02]  /*2990*/  SEL R30, RZ, 0x1, !P4 ;  /* 0x00000001ff1e7807 */ /* 0x000fe40006000000 */
[C---:B------:R-:W-:Y:S02]  /*29a0*/  ISETP.GT.U32.AND P2, PT, R38.reuse, R2, PT ;  /* 0x000000022600720c */ /* 0x040fe40003f44070 */
[----:B------:R-:W-:-:S02]  /*29b0*/  ISETP.GT.U32.AND P4, PT, R38, R10, PT ;  /* 0x0000000a2600720c */ /* 0x000fc40003f84070 */
[C---:B------:R-:W-:Y:S02]  /*29c0*/  ISETP.GT.U32.AND.EX P6, PT, R37.reuse, RZ, PT, P6 ;  /* 0x000000ff2500720c */ /* 0x040fe40003fc4160 */
[C---:B------:R-:W-:Y:S02]  /*29d0*/  ISETP.GT.U32.AND.EX P2, PT, R37.reuse, RZ, PT, P2 ;  /* 0x000000ff2500720c */ /* 0x040fe40003f44120 */
[----:B------:R-:W-:Y:S02]  /*29e0*/  SEL R31, RZ, 0x1fffe, !P6 ;  /* 0x0001fffeff1f7807 */ /* 0x000fe40007000000 */
[----:B------:R-:W-:Y:S02]  /*29f0*/  ISETP.GT.U32.AND.EX P4, PT, R37, RZ, PT, P4 ;  /* 0x000000ff2500720c */ /* 0x000fe40003f84140 */
[C---:B------:R-:W-:Y:S02]  /*2a00*/  LOP3.LUT R44, R36.reuse, 0x79, RZ, 0xfc, !PT ;  /* 0x00000079242c7812 */ /* 0x040fe400078efcff */
[----:B------:R-:W-:-:S02]  /*2a10*/  IADD3 R38, P6, R36, 0x38, RZ ;  /* 0x0000003824267810 */ /* 0x000fc40007fde0ff */
[----:B------:R-:W-:Y:S02]  /*2a20*/  SEL R17, RZ, 0x7fff8, !P2 ;  /* 0x0007fff8ff117807 */ /* 0x000fe40005000000 */
[----:B------:R-:W-:Y:S02]  /*2a30*/  SEL R24, RZ, 0x1fffe, !P4 ;  /* 0x0001fffeff187807 */ /* 0x000fe40006000000 */
[-C--:B------:R-:W-:Y:S02]  /*2a40*/  ISETP.GT.U32.AND P3, PT, R44, R2.reuse, PT ;  /* 0x000000022c00720c */ /* 0x080fe40003f64070 */
[C---:B------:R-:W-:Y:S02]  /*2a50*/  ISETP.GT.U32.AND P2, PT, R38.reuse, R2, PT ;  /* 0x000000022600720c */ /* 0x040fe40003f44070 */
[----:B------:R-:W-:Y:S01]  /*2a60*/  ISETP.GT.U32.AND P4, PT, R38, R10, PT ;  /* 0x0000000a2600720c */ /* 0x000fe20003f84070 */
[----:B------:R-:W-:Y:S01]  /*2a70*/  IMAD.X R38, RZ, RZ, R37, P6 ;  /* 0x000000ffff267224 */ /* 0x000fe200030e0625 */
[----:B------:R-:W-:-:S02]  /*2a80*/  ISETP.GT.U32.AND.EX P3, PT, R37, RZ, PT, P3 ;  /* 0x000000ff2500720c */ /* 0x000fc40003f64130 */
[----:B------:R-:W-:Y:S02]  /*2a90*/  LOP3.LUT R39, R36, 0x61, RZ, 0xfc, !PT ;  /* 0x0000006124277812 */ /* 0x000fe400078efcff */
[C---:B------:R-:W-:Y:S02]  /*2aa0*/  ISETP.GT.U32.AND.EX P1, PT, R37.reuse, RZ, PT, P1 ;  /* 0x000000ff2500720c */ /* 0x040fe40003f24110 */
[----:B------:R-:W-:Y:S02]  /*2ab0*/  ISETP.GT.U32.AND.EX P2, PT, R38, RZ, PT, P2 ;  /* 0x000000ff2600720c */ /* 0x000fe40003f44120 */
[----:B------:R-:W-:Y:S01]  /*2ac0*/  ISETP.GT.U32.AND.EX P5, PT, R37, RZ, PT, P5 ;  /* 0x000000ff2500720c */ /* 0x000fe20003fa4150 */
[----:B------:R-:W-:Y:S01]  /*2ad0*/  IMAD.MOV.U32 R121, RZ, RZ, R20 ;  /* 0x000000ffff797224 */ /* 0x000fe200078e0014 */
[----:B------:R-:W-:Y:S02]  /*2ae0*/  SEL R22, RZ, 0x4, !P3 ;  /* 0x00000004ff167807 */ /* 0x000fe40005800000 */
[----:B------:R-:W-:-:S02]  /*2af0*/  ISETP.GT.U32.AND P0, PT, R44, R10, PT ;  /* 0x0000000a2c00720c */ /* 0x000fc40003f04070 */
[C---:B------:R-:W-:Y:S02]  /*2b00*/  ISETP.GT.U32.AND P3, PT, R39.reuse, R10, PT ;  /* 0x0000000a2700720c */ /* 0x040fe40003f64070 */
[----:B------:R-:W-:Y:S02]  /*2b10*/  MOV R122, R23 ;  /* 0x00000017007a7202 */ /* 0x000fe40000000f00 */
[----:B------:R-:W-:Y:S02]  /*2b20*/  SEL R20, RZ, 0x4, !P1 ;  /* 0x00000004ff147807 */ /* 0x000fe40004800000 */
[----:B------:R-:W-:Y:S02]  /*2b30*/  FSEL R44, R104, -INF , !P2 ;  /* 0xff800000682c7808 */ /* 0x000fe40005000000 */
[----:B------:R-:W-:Y:S02]  /*2b40*/  ISETP.GT.U32.AND P1, PT, R39, R2, PT ;  /* 0x000000022700720c */ /* 0x000fe40003f24070 */
[----:B------:R-:W-:-:S02]  /*2b50*/  SEL R23, RZ, 0x7fff8, !P5 ;  /* 0x0007fff8ff177807 */ /* 0x000fc40006800000 */
[----:B------:R-:W-:Y:S02]  /*2b60*/  IADD3 R39, P5, R36, 0x8, RZ ;  /* 0x0000000824277810 */ /* 0x000fe40007fbe0ff */
[----:B------:R-:W-:Y:S02]  /*2b70*/  ISETP.GT.U32.AND.EX P4, PT, R38, RZ, PT, P4 ;  /* 0x000000ff2600720c */ /* 0x000fe40003f84140 */
[----:B------:R-:W-:Y:S01]  /*2b80*/  ISETP.GT.U32.AND.EX P3, PT, R37, RZ, PT, P3 ;  /* 0x000000ff2500720c */ /* 0x000fe20003f64130 */
[----:B------:R1:W-:Y:S01]  /*2b90*/  STL [R1+0x80], R44 ;  /* 0x0000802c01007387 */ /* 0x0003e20000100800 */
[----:B------:R-:W-:Y:S02]  /*2ba0*/  IMAD.X R38, RZ, RZ, R37, P5 ;  /* 0x000000ffff267224 */ /* 0x000fe400028e0625 */
[----:B------:R-:W-:Y:S02]  /*2bb0*/  SEL R25, RZ, 0x1, !P3 ;  /* 0x00000001ff197807 */ /* 0x000fe40005800000 */
[----:B------:R-:W-:-:S02]  /*2bc0*/  ISETP.GT.U32.AND P3, PT, R39, R2, PT ;  /* 0x000000022700720c */ /* 0x000fc40003f64070 */
[----:B-1----:R-:W-:Y:S01]  /*2bd0*/  FSEL R44, R106, -INF , !P4 ;  /* 0xff8000006a2c7808 */ /* 0x002fe20006000000 */
[----:B------:R-:W-:Y:S01]  /*2be0*/  FMUL R80, R80, c[0x0][0x188] ;  /* 0x0000620050507a20 */ /* 0x000fe20000400000 */
[----:B------:R-:W-:Y:S01]  /*2bf0*/  HMMA.16816.F32 R84, R56, R46, R84 ;  /* 0x0000002e3854723c */ /* 0x000fe20000001854 */
[----:B------:R-:W-:Y:S02]  /*2c00*/  ISETP.GT.U32.AND.EX P3, PT, R38, RZ, PT, P3 ;  /* 0x000000ff2600720c */ /* 0x000fe40003f64130 */
[----:B------:R-:W-:Y:S01]  /*2c10*/  STL [R1+0x84], R44 ;  /* 0x0000842c01007387 */ /* 0x000fe20000100800 */
[----:B------:R-:W-:-:S03]  /*2c20*/  MOV R106, R3 ;  /* 0x00000003006a7202 */ /* 0x000fc60000000f00 */
[----:B------:R-:W1:Y:S01]  /*2c30*/  LDSM.16.M88.4 R44, [R117+0x9400] ;  /* 0x00940000752c783b */ /* 0x000e620000000200 */
[----:B------:R-:W-:Y:S02]  /*2c40*/  FSEL R3, R80, -INF , !P3 ;  /* 0xff80000050037808 */ /* 0x000fe40005800000 */
[C---:B------:R-:W-:Y:S01]  /*2c50*/  ISETP.GE.U32.AND P3, PT, R36.reuse, R2, PT ;  /* 0x000000022400720c */ /* 0x040fe20003f66070 */
[----:B------:R-:W-:Y:S01]  /*2c60*/  FMUL R77, R77, c[0x0][0x188] ;  /* 0x000062004d4d7a20 */ /* 0x000fe20000400000 */
[C---:B------:R-:W-:Y:S02]  /*2c70*/  ISETP.GT.U32.AND.EX P1, PT, R37.reuse, RZ, PT, P1 ;  /* 0x000000ff2500720c */ /* 0x040fe40003f24110 */
[----:B------:R-:W-:Y:S02]  /*2c80*/  MOV R63, R16 ;  /* 0x00000010003f7202 */ /* 0x000fe40000000f00 */
[C---:B------:R-:W-:Y:S02]  /*2c90*/  LOP3.LUT R39, R36.reuse, 0x69, RZ, 0xfc, !PT ;  /* 0x0000006924277812 */ /* 0x040fe400078efcff */
[----:B------:R-:W-:Y:S01]  /*2ca0*/  ISETP.GE.U32.AND.EX P3, PT, R37, RZ, PT, P3 ;  /* 0x000000ff2500720c */ /* 0x000fe20003f66130 */
[----:B------:R-:W-:Y:S01]  /*2cb0*/  HMMA.16816.F32 R108, R72, R122, R108 ;  /* 0x0000007a486c723c */ /* 0x000fe2000000186c */
[----:B------:R-:W-:-:S02]  /*2cc0*/  ISETP.GT.U32.AND P2, PT, R36, R2, PT ;  /* 0x000000022400720c */ /* 0x000fc40003f44070 */
[----:B------:R-:W-:Y:S01]  /*2cd0*/  SEL R16, RZ, 0x4, !P1 ;  /* 0x00000004ff107807 */ /* 0x000fe20004800000 */
[----:B------:R-:W-:Y:S01]  /*2ce0*/  FMUL R76, R76, c[0x0][0x188] ;  /* 0x000062004c4c7a20 */ /* 0x000fe20000400000 */
[C---:B------:R-:W-:Y:S01]  /*2cf0*/  ISETP.GT.U32.AND P1, PT, R39.reuse, R2, PT ;  /* 0x000000022700720c */ /* 0x040fe20003f24070 */
[----:B------:R-:W-:Y:S01]  /*2d00*/  FMUL R82, R82, c[0x0][0x188] ;  /* 0x0000620052527a20 */ /* 0x000fe20000400000 */
[----:B------:R-:W-:Y:S01]  /*2d10*/  ISETP.GT.U32.AND P6, PT, R39, R10, PT ;  /* 0x0000000a2700720c */ /* 0x000fe20003fc4070 */
[----:B0-----:R-:W-:Y:S01]  /*2d20*/  HMMA.16816.F32 R88, R40, R48, R88 ;  /* 0x000000302858723c */ /* 0x001fe20000001858 */
[----:B------:R-:W-:Y:S01]  /*2d30*/  FSEL R122, R77, -INF , !P3 ;  /* 0xff8000004d7a7808 */ /* 0x000fe20005800000 */
[----:B------:R-:W-:Y:S01]  /*2d40*/  IMAD.MOV.U32 R77, RZ, RZ, R62 ;  /* 0x000000ffff4d7224 */ /* 0x000fe200078e003e */
[----:B------:R-:W-:Y:S02]  /*2d50*/  LOP3.LUT R39, R36, 0x68, RZ, 0xfc, !PT ;  /* 0x0000006824277812 */ /* 0x000fe400078efcff */
[----:B------:R-:W-:-:S03]  /*2d60*/  ISETP.GT.U32.AND.EX P2, PT, R37, RZ, PT, P2 ;  /* 0x000000ff2500720c */ /* 0x000fc60003f44120 */
[----:B------:R-:W-:Y:S01]  /*2d70*/  HMMA.16816.F32 R100, R72, R66, R100 ;  /* 0x000000424864723c */ /* 0x000fe20000001864 */
[----:B------:R-:W-:Y:S02]  /*2d80*/  IADD3 R80, R2, 0x8, RZ ;  /* 0x0000000802507810 */ /* 0x000fe40007ffe0ff */
[----:B------:R-:W-:-:S04]  /*2d90*/  ISETP.GT.U32.AND P5, PT, R39, R10, PT ;  /* 0x0000000a2700720c */ /* 0x000fc80003fa4070 */
[----:B------:R-:W-:Y:S01]  /*2da0*/  IMAD.MOV.U32 R67, RZ, RZ, R63 ;  /* 0x000000ffff437224 */ /* 0x000fe200078e003f */
[----:B------:R-:W-:Y:S01]  /*2db0*/  HMMA.16816.F32 R112, R72, R70, R112 ;  /* 0x000000464870723c */ /* 0x000fe20000001870 */
[----:B------:R-:W-:-:S06]  /*2dc0*/  FSEL R10, R76, -INF , !P2 ;  /* 0xff8000004c0a7808 */ /* 0x000fcc0005000000 */
[----:B------:R-:W-:Y:S01]  /*2dd0*/  MOV R70, R61 ;  /* 0x0000003d00467202 */ /* 0x000fe20000000f00 */
[----:B------:R-:W-:Y:S01]  /*2de0*/  HMMA.16816.F32 R92, R40, R52, R92 ;  /* 0x00000034285c723c */ /* 0x000fe2000000185c */
[----:B------:R-:W-:-:S06]  /*2df0*/  FSEL R118, R82, -INF , !P2 ;  /* 0xff80000052767808 */ /* 0x000fcc0005000000 */
[----:B------:R-:W-:Y:S02]  /*2e00*/  IMAD.MOV.U32 R53, RZ, RZ, R60 ;  /* 0x000000ffff357224 */ /* 0x000fe400078e003c */
[----:B------:R-:W0:Y:S01]  /*2e10*/  LDSM.16.M88.4 R60, [R117+0x9800] ;  /* 0x00980000753c783b */ /* 0x000e220000000200 */
[----:B------:R-:W-:Y:S01]  /*2e20*/  ISETP.GT.U32.AND P2, PT, R36, R80, PT ;  /* 0x000000502400720c */ /* 0x000fe20003f44070 */
[----:B------:R-:W-:-:S03]  /*2e30*/  FMUL R78, R78, c[0x0][0x188] ;  /* 0x000062004e4e7a20 */ /* 0x000fc60000400000 */
[C---:B------:R-:W-:Y:S02]  /*2e40*/  ISETP.GT.U32.AND.EX P2, PT, R37.reuse, RZ, PT, P2 ;  /* 0x000000ff2500720c */ /* 0x040fe40003f44120 */
[C---:B------:R-:W-:Y:S02]  /*2e50*/  ISETP.GT.U32.AND.EX P1, PT, R37.reuse, RZ, PT, P1 ;  /* 0x000000ff2500720c */ /* 0x040fe40003f24110 */
[----:B------:R-:W-:Y:S02]  /*2e60*/  FSEL R123, R78, -INF , !P2 ;  /* 0xff8000004e7b7808 */ /* 0x000fe40005000000 */
[----:B------:R-:W-:Y:S02]  /*2e70*/  ISETP.GT.U32.AND.EX P6, PT, R37, RZ, PT, P6 ;  /* 0x000000ff2500720c */ /* 0x000fe40003fc4160 */
[C---:B------:R-:W-:Y:S02]  /*2e80*/  IADD3 R38, P3, R36.reuse, 0x9, RZ ;  /* 0x0000000924267810 */ /* 0x040fe40007f7e0ff */
[----:B------:R-:W-:-:S02]  /*2e90*/  ISETP.GE.U32.AND P2, PT, R36, R80, PT ;  /* 0x000000502400720c */ /* 0x000fc40003f46070 */
[----:B------:R-:W-:Y:S01]  /*2ea0*/  ISETP.GT.U32.AND.EX P5, PT, R37, RZ, PT, P5 ;  /* 0x000000ff2500720c */ /* 0x000fe20003fa4150 */
[----:B------:R-:W-:Y:S01]  /*2eb0*/  IMAD.MOV.U32 R71, RZ, RZ, R27 ;  /* 0x000000ffff477224 */ /* 0x000fe200078e001b */
[-C--:B------:R-:W-:Y:S01]  /*2ec0*/  ISETP.GT.U32.AND P4, PT, R39, R2.reuse, PT ;  /* 0x000000022700720c */ /* 0x080fe20003f84070 */
[----:B------:R-:W-:Y:S01]  /*2ed0*/  IMAD.MOV.U32 R78, RZ, RZ, R18 ;  /* 0x000000ffff4e7224 */ /* 0x000fe200078e0012 */
[----:B------:R-:W-:Y:S01]  /*2ee0*/  SEL R18, RZ, 0x4, !P1 ;  /* 0x00000004ff127807 */ /* 0x000fe20004800000 */
[----:B------:R-:W-:Y:S01]  /*2ef0*/  IMAD.MOV.U32 R66, RZ, RZ, R26 ;  /* 0x000000ffff427224 */ /* 0x000fe200078e001a */
[----:B------:R-:W-:Y:S01]  /*2f00*/  SEL R27, RZ, 0x1, !P6 ;  /* 0x00000001ff1b7807 */ /* 0x000fe20007000000 */
[----:B------:R-:W-:Y:S01]  /*2f10*/  FMUL R79, R79, c[0x0][0x188] ;  /* 0x000062004f4f7a20 */ /* 0x000fe20000400000 */
[C---:B------:R-:W-:Y:S02]  /*2f20*/  ISETP.GT.U32.AND P1, PT, R38.reuse, R2, PT ;  /* 0x000000022600720c */ /* 0x040fe40003f24070 */
[----:B------:R-:W-:-:S02]  /*2f30*/  ISETP.GT.U32.AND P6, PT, R38, R80, PT ;  /* 0x000000502600720c */ /* 0x000fc40003fc4070 */
[C---:B------:R-:W-:Y:S02]  /*2f40*/  ISETP.GE.U32.AND.EX P2, PT, R37.reuse, RZ, PT, P2 ;  /* 0x000000ff2500720c */ /* 0x040fe40003f46120 */
[----:B------:R-:W-:Y:S02]  /*2f50*/  SEL R26, RZ, 0x1fffe, !P5 ;  /* 0x0001fffeff1a7807 */ /* 0x000fe40006800000 */
[----:B------:R-:W-:Y:S01]  /*2f60*/  IADD3 R38, P5, R36, 0x10, RZ ;  /* 0x0000001024267810 */ /* 0x000fe20007fbe0ff */
[----:B------:R-:W-:Y:S01]  /*2f70*/  IMAD.MOV.U32 R76, RZ, RZ, R121 ;  /* 0x000000ffff4c7224 */ /* 0x000fe200078e0079 */
[----:B------:R-:W-:Y:S01]  /*2f80*/  IADD3.X R39, RZ, R37, RZ, P3, !PT ;  /* 0x00000025ff277210 */ /* 0x000fe20001ffe4ff */
[----:B------:R-:W-:Y:S01]  /*2f90*/  HMMA.16816.F32 R88, R56, R50, R88 ;  /* 0x000000323858723c */ /* 0x000fe20000001858 */
[----:B------:R-:W-:Y:S01]  /*2fa0*/  ISETP.GT.U32.AND.EX P4, PT, R37, RZ, PT, P4 ;  /* 0x000000ff2500720c */ /* 0x000fe20003f84140 */
[----:B------:R-:W-:Y:S01]  /*2fb0*/  FMUL R81, R81, c[0x0][0x188] ;  /* 0x0000620051517a20 */ /* 0x000fe20000400000 */
[----:B------:R-:W-:Y:S01]  /*2fc0*/  FSEL R121, R79, -INF , !P2 ;  /* 0xff8000004f797808 */ /* 0x000fe20005000000 */
[----:B------:R-:W-:Y:S01]  /*2fd0*/  IMAD.MOV.U32 R79, RZ, RZ, R15 ;  /* 0x000000ffff4f7224 */ /* 0x000fe200078e000f */
[C---:B------:R-:W-:Y:S01]  /*2fe0*/  ISETP.GT.U32.AND P2, PT, R38.reuse, R2, PT ;  /* 0x000000022600720c */ /* 0x040fe20003f44070 */
[----:B------:R-:W-:Y:S01]  /*2ff0*/  FMUL R83, R83, c[0x0][0x188] ;  /* 0x0000620053537a20 */ /* 0x000fe20000400000 */
[----:B------:R-:W-:Y:S01]  /*3000*/  ISETP.GT.U32.AND P3, PT, R38, R80, PT ;  /* 0x000000502600720c */ /* 0x000fe20003f64070 */
[----:B------:R-:W-:Y:S01]  /*3010*/  IMAD.X R52, RZ, RZ, R37, P5 ;  /* 0x000000ffff347224 */ /* 0x000fe200028e0625 */
[C---:B------:R-:W-:Y:S01]  /*3020*/  ISETP.GT.U32.AND.EX P1, PT, R39.reuse, RZ, PT, P1 ;  /* 0x000000ff2700720c */ /* 0x040fe20003f24110 */
[----:B-1----:R-:W-:Y:S01]  /*3030*/  HMMA.16816.F32 R96, R40, R44, R96 ;  /* 0x0000002c2860723c */ /* 0x002fe20000001860 */
[----:B------:R-:W-:Y:S01]  /*3040*/  ISETP.GT.U32.AND.EX P6, PT, R39, RZ, PT, P6 ;  /* 0x000000ff2700720c */ /* 0x000fe20003fc4160 */
[----:B------:R-:W-:Y:S01]  /*3050*/  IMAD.MOV.U32 R82, RZ, RZ, R120 ;  /* 0x000000ffff527224 */ /* 0x000fe200078e0078 */
[----:B------:R-:W-:Y:S01]  /*3060*/  SEL R15, RZ, 0x7fff8, !P4 ;  /* 0x0007fff8ff0f7807 */ /* 0x000fe20006000000 */
[----:B------:R-:W-:Y:S01]  /*3070*/  FMUL R84, R84, c[0x0][0x188] ;  /* 0x0000620054547a20 */ /* 0x000fe20000400000 */
[----:B------:R-:W-:Y:S01]  /*3080*/  IADD3 R38, P4, R36, 0x11, RZ ;  /* 0x0000001124267810 */ /* 0x000fe20007f9e0ff */
[----:B------:R-:W-:Y:S01]  /*3090*/  FMUL R86, R86, c[0x0][0x188] ;  /* 0x0000620056567a20 */ /* 0x000fe20000400000 */
[----:B------:R-:W-:Y:S01]  /*30a0*/  FSEL R104, R81, -INF , !P1 ;  /* 0xff80000051687808 */ /* 0x000fe20004800000 */
[----:B------:R-:W-:Y:S01]  /*30b0*/  HMMA.16816.F32 R92, R56, R54, R92 ;  /* 0x00000036385c723c */ /* 0x000fe2000000185c */
[----:B------:R-:W-:Y:S01]  /*30c0*/  FSEL R120, R83, -INF , !P6 ;  /* 0xff80000053787808 */ /* 0x000fe20007000000 */
[----:B------:R-:W1:Y:S01]  /*30d0*/  LDSM.16.M88.4 R48, [R117+0xac00] ;  /* 0x00ac00007530783b */ /* 0x000e620000000200 */
[----:B------:R-:W-:-:S02]  /*30e0*/  ISETP.GT.U32.AND P1, PT, R38, R2, PT ;  /* 0x000000022600720c */ /* 0x000fc40003f24070 */
[----:B------:R-:W-:Y:S02]  /*30f0*/  ISETP.GT.U32.AND.EX P2, PT, R52, RZ, PT, P2 ;  /* 0x000000ff3400720c */ /* 0x000fe40003f44120 */
[----:B------:R-:W-:Y:S01]  /*3100*/  ISETP.GT.U32.AND P6, PT, R38, R80, PT ;  /* 0x000000502600720c */ /* 0x000fe20003fc4070 */
[----:B------:R-:W-:Y:S01]  /*3110*/  IMAD.X R38, RZ, RZ, R37, P4 ;  /* 0x000000ffff267224 */ /* 0x000fe200020e0625 */
[----:B------:R-:W-:Y:S01]  /*3120*/  ISETP.GT.U32.AND.EX P3, PT, R52, RZ, PT, P3 ;  /* 0x000000ff3400720c */ /* 0x000fe20003f64130 */
[----:B------:R-:W-:Y:S01]  /*3130*/  IMAD.MOV.U32 R45, RZ, RZ, R11 ;  /* 0x000000ffff2d7224 */ /* 0x000fe200078e000b */
[----:B------:R-:W-:Y:S01]  /*3140*/  FSEL R11, R84, -INF , !P2 ;  /* 0xff800000540b7808 */ /* 0x000fe20005000000 */
[----:B------:R-:W-:Y:S01]  /*3150*/  IMAD.MOV.U32 R84, RZ, RZ, R4 ;  /* 0x000000ffff547224 */ /* 0x000fe200078e0004 */
[C---:B------:R-:W-:Y:S01]  /*3160*/  ISETP.GT.U32.AND.EX P1, PT, R38.reuse, RZ, PT, P1 ;  /* 0x000000ff2600720c */ /* 0x040fe20003f24110 */
[----:B------:R-:W-:Y:S01]  /*3170*/  FMUL R85, R85, c[0x0][0x188] ;  /* 0x0000620055557a20 */ /* 0x000fe20000400000 */
[----:B------:R-:W-:-:S02]  /*3180*/  ISETP.GT.U32.AND.EX P6, PT, R38, RZ, PT, P6 ;  /* 0x000000ff2600720c */ /* 0x000fc40003fc4160 */
[----:B------:R-:W-:Y:S02]  /*3190*/  FSEL R4, R86, -INF , !P3 ;  /* 0xff80000056047808 */ /* 0x000fe40005800000 */
[C---:B------:R-:W-:Y:S01]  /*31a0*/  IADD3 R38, P3, R36.reuse, 0x19, RZ ;  /* 0x0000001924267810 */ /* 0x040fe20007f7e0ff */
[----:B------:R-:W-:Y:S01]  /*31b0*/  IMAD.MOV.U32 R55, RZ, RZ, R53 ;  /* 0x000000ffff377224 */ /* 0x000fe200078e0035 */
[----:B------:R-:W-:Y:S01]  /*31c0*/  IADD3 R39, P5, R36, 0x18, RZ ;  /* 0x0000001824277810 */ /* 0x000fe20007fbe0ff */
[----:B------:R-:W-:Y:S01]  /*31d0*/  IMAD.MOV.U32 R53, RZ, RZ, R77 ;  /* 0x000000ffff357224 */ /* 0x000fe200078e004d */
[----:B------:R-:W-:Y:S01]  /*31e0*/  MOV R77, R125 ;  /* 0x0000007d004d7202 */ /* 0x000fe20000000f00 */
[----:B0-----:R-:W-:Y:S01]  /*31f0*/  HMMA.16816.F32 R100, R40, R60, R100 ;  /* 0x0000003c2864723c */ /* 0x001fe20000001864 */
[C---:B------:R-:W-:Y:S01]  /*3200*/  ISETP.GT.U32.AND P2, PT, R39.reuse, R2, PT ;  /* 0x000000022700720c */ /* 0x040fe20003f44070 */
[--C-:B------:R-:W-:Y:S01]  /*3210*/  IMAD.X R44, RZ, RZ, R37.reuse, P3 ;  /* 0x000000ffff2c7224 */ /* 0x100fe200018e0625 */
[-C--:B------:R-:W-:Y:S01]  /*3220*/  ISETP.GT.U32.AND P4, PT, R39, R80.reuse, PT ;  /* 0x000000502700720c */ /* 0x080fe20003f84070 */
[----:B------:R-:W-:Y:S01]  /*3230*/  FMUL R87, R87, c[0x0][0x188] ;  /* 0x0000620057577a20 */ /* 0x000fe20000400000 */
[----:B------:R-:W-:Y:S01]  /*3240*/  FSEL R125, R85, -INF , !P1 ;  /* 0xff800000557d7808 */ /* 0x000fe20004800000 */
[----:B------:R-:W-:Y:S01]  /*3250*/  IMAD.X R39, RZ, RZ, R37, P5 ;  /* 0x000000ffff277224 */ /* 0x000fe200028e0625 */
[----:B------:R-:W-:Y:S01]  /*3260*/  ISETP.GT.U32.AND P1, PT, R38, R80, PT ;  /* 0x000000502600720c */ /* 0x000fe20003f24070 */
[----:B------:R-:W-:Y:S01]  /*3270*/  FMUL R91, R91, c[0x0][0x188] ;  /* 0x000062005b5b7a20 */ /* 0x000fe20000400000 */
[----:B------:R-:W-:Y:S01]  /*3280*/  MOV R86, R5 ;  /* 0x0000000500567202 */ /* 0x000fe20000000f00 */
[----:B------:R-:W-:Y:S01]  /*3290*/  FMUL R88, R88, c[0x0][0x188] ;  /* 0x0000620058587a20 */ /* 0x000fe20000400000 */
[----:B------:R-:W-:Y:S01]  /*32a0*/  ISETP.GT.U32.AND.EX P1, PT, R44, RZ, PT, P1 ;  /* 0x000000ff2c00720c */ /* 0x000fe20003f24110 */
[----:B------:R-:W-:Y:S01]  /*32b0*/  IMAD.MOV.U32 R83, RZ, RZ, R6 ;  /* 0x000000ffff537224 */ /* 0x000fe200078e0006 */
[----:B------:R-:W-:-:S02]  /*32c0*/  ISETP.GT.U32.AND P5, PT, R38, R2, PT ;  /* 0x000000022600720c */ /* 0x000fc40003fa4070 */
[----:B------:R-:W-:Y:S02]  /*32d0*/  ISETP.GT.U32.AND.EX P2, PT, R39, RZ, PT, P2 ;  /* 0x000000ff2700720c */ /* 0x000fe40003f44120 */
[----:B------:R-:W-:Y:S01]  /*32e0*/  FSEL R5, R87, -INF , !P6 ;  /* 0xff80000057057808 */ /* 0x000fe20007000000 */
[----:B------:R-:W-:Y:S01]  /*32f0*/  IMAD.MOV.U32 R81, RZ, RZ, R7 ;  /* 0x000000ffff517224 */ /* 0x000fe200078e0007 */
[----:B------:R-:W-:Y:S01]  /*3300*/  IADD3 R38, P6, R36, 0x20, RZ ;  /* 0x0000002024267810 */ /* 0x000fe20007fde0ff */
[----:B------:R-:W-:Y:S01]  /*3310*/  HMMA.16816.F32 R96, R56, R46, R96 ;  /* 0x0000002e3860723c */ /* 0x000fe20000001860 */
[----:B------:R-:W-:Y:S01]  /*3320*/  MOV R52, R79 ;  /* 0x0000004f00347202 */ /* 0x000fe20000000f00 */
[----:B------:R-:W-:Y:S01]  /*3330*/  IMAD.MOV.U32 R54, RZ, RZ, R78 ;  /* 0x000000ffff367224 */ /* 0x000fe200078e004e */
[----:B------:R-:W-:Y:S01]  /*3340*/  FSEL R7, R91, -INF , !P1 ;  /* 0xff8000005b077808 */ /* 0x000fe20004800000 */
[----:B------:R-:W-:Y:S01]  /*3350*/  IMAD.MOV.U32 R79, RZ, RZ, R124 ;  /* 0x000000ffff4f7224 */ /* 0x000fe200078e007c */
[----:B------:R-:W-:Y:S01]  /*3360*/  FSEL R124, R88, -INF , !P2 ;  /* 0xff800000587c7808 */ /* 0x000fe20005000000 */
[----:B------:R-:W-:Y:S01]  /*3370*/  IMAD.MOV.U32 R78, RZ, RZ, R106 ;  /* 0x000000ffff4e7224 */ /* 0x000fe200078e006a */
[----:B------:R-:W-:Y:S01]  /*3380*/  MOV R91, R84 ;  /* 0x00000054005b7202 */ /* 0x000fe20000000f00 */
[----:B------:R-:W-:Y:S01]  /*3390*/  FMUL R90, R90, c[0x0][0x188] ;  /* 0x000062005a5a7a20 */ /* 0x000fe20000400000 */
[C---:B------:R-:W-:Y:S01]  /*33a0*/  ISETP.GT.U32.AND P2, PT, R38.reuse, R2, PT ;  /* 0x000000022600720c */ /* 0x040fe20003f44070 */
[----:B------:R-:W-:Y:S01]  /*33b0*/  IMAD.MOV.U32 R84, RZ, RZ, R83 ;  /* 0x000000ffff547224 */ /* 0x000fe200078e0053 */
[----:B------:R-:W-:Y:S01]  /*33c0*/  ISETP.GT.U32.AND P3, PT, R38, R80, PT ;  /* 0x000000502600720c */ /* 0x000fe20003f64070 */
[----:B------:R-:W-:Y:S01]  /*33d0*/  IMAD.X R38, RZ, RZ, R37, P6 ;  /* 0x000000ffff267224 */ /* 0x000fe200030e0625 */
[----:B------:R-:W-:Y:S01]  /*33e0*/  ISETP.GT.U32.AND.EX P4, PT, R39, RZ, PT, P4 ;  /* 0x000000ff2700720c */ /* 0x000fe20003f84140 */
[----:B------:R-:W-:-:S02]  /*33f0*/  IMAD.MOV.U32 R83, RZ, RZ, R81 ;  /* 0x000000ffff537224 */ /* 0x000fc400078e0051 */
[----:B------:R-:W-:Y:S01]  /*3400*/  IMAD.MOV.U32 R81, RZ, RZ, R79 ;  /* 0x000000ffff517224 */ /* 0x000fe200078e004f */
[----:B------:R-:W-:Y:S01]  /*3410*/  ISETP.GT.U32.AND.EX P5, PT, R44, RZ, PT, P5 ;  /* 0x000000ff2c00720c */ /* 0x000fe20003fa4150 */
[----:B------:R-:W-:Y:S01]  /*3420*/  FMUL R89, R89, c[0x0][0x188] ;  /* 0x0000620059597a20 */ /* 0x000fe20000400000 */
[----:B------:R-:W-:Y:S01]  /*3430*/  FSEL R6, R90, -INF , !P4 ;  /* 0xff8000005a067808 */ /* 0x000fe20006000000 */
[----:B------:R-:W-:Y:S01]  /*3440*/  IMAD.MOV.U32 R79, RZ, RZ, R53 ;  /* 0x000000ffff4f7224 */ /* 0x000fe200078e0035 */
[----:B------:R-:W-:Y:S01]  /*3450*/  MOV R53, R78 ;  /* 0x0000004e00357202 */ /* 0x000fe20000000f00 */
[----:B------:R-:W-:Y:S01]  /*3460*/  FMUL R92, R92, c[0x0][0x188] ;  /* 0x000062005c5c7a20 */ /* 0x000fe20000400000 */
[----:B------:R-:W-:Y:S01]  /*3470*/  IADD3 R44, P4, R36, 0x21, RZ ;  /* 0x00000021242c7810 */ /* 0x000fe20007f9e0ff */
[----:B------:R-:W-:Y:S01]  /*3480*/  IMAD.MOV.U32 R78, RZ, RZ, R77 ;  /* 0x000000ffff4e7224 */ /* 0x000fe200078e004d */
[C---:B------:R-:W-:Y:S01]  /*3490*/  ISETP.GT.U32.AND.EX P2, PT, R38.reuse, RZ, PT, P2 ;  /* 0x000000ff2600720c */ /* 0x040fe20003f44120 */
[----:B------:R-:W-:Y:S01]  /*34a0*/  IMAD.MOV.U32 R77, RZ, RZ, R82 ;  /* 0x000000ffff4d7224 */ /* 0x000fe200078e0052 */
[----:B------:R-:W-:Y:S01]  /*34b0*/  ISETP.GT.U32.AND.EX P3, PT, R38, RZ, PT, P3 ;  /* 0x000000ff2600720c */ /* 0x000fe20003f64130 */
[----:B------:R-:W-:Y:S01]  /*34c0*/  FMUL R94, R94, c[0x0][0x188] ;  /* 0x000062005e5e7a20 */ /* 0x000fe20000400000 */
[----:B------:R-:W-:Y:S01]  /*34d0*/  FSEL R106, R89, -INF , !P5 ;  /* 0xff800000596a7808 */ /* 0x000fe20006800000 */
[----:B------:R-:W-:Y:S01]  /*34e0*/  IMAD.MOV.U32 R82, RZ, RZ, R76 ;  /* 0x000000ffff527224 */ /* 0x000fe200078e004c */
[----:B------:R-:W-:Y:S01]  /*34f0*/  ISETP.GT.U32.AND P5, PT, R44, R2, PT ;  /* 0x000000022c00720c */ /* 0x000fe20003fa4070 */
[----:B------:R-:W-:Y:S01]  /*3500*/  IMAD.MOV.U32 R76, RZ, RZ, R66 ;  /* 0x000000ffff4c7224 */ /* 0x000fe200078e0042 */
[----:B------:R-:W-:-:S02]  /*3510*/  MOV R66, R19 ;  /* 0x0000001300427202 */ /* 0x000fc40000000f00 */
[----:B------:R-:W-:Y:S01]  /*3520*/  ISETP.GT.U32.AND P1, PT, R44, R80, PT ;  /* 0x000000502c00720c */ /* 0x000fe20003f24070 */
[----:B------:R-:W-:Y:S01]  /*3530*/  IMAD.X R44, RZ, RZ, R37, P4 ;  /* 0x000000ffff2c7224 */ /* 0x000fe200020e0625 */
[----:B------:R-:W-:Y:S01]  /*3540*/  FSEL R19, R92, -INF , !P2 ;  /* 0xff8000005c137808 */ /* 0x000fe20005000000 */
[----:B------:R-:W-:Y:S01]  /*3550*/  HMMA.16816.F32 R100, R56, R62, R100 ;  /* 0x0000003e3864723c */ /* 0x000fe20000001864 */
[----:B------:R-:W-:Y:S02]  /*3560*/  FSEL R38, R94, -INF , !P3 ;  /* 0xff8000005e267808 */ /* 0x000fe40005800000 */
[----:B------:R-:W-:Y:S01]  /*3570*/  IADD3 R39, P6, R36, 0x28, RZ ;  /* 0x0000002824277810 */ /* 0x000fe20007fde0ff */
[----:B------:R-:W-:Y:S01]  /*3580*/  FMUL R93, R93, c[0x0][0x188] ;  /* 0x000062005d5d7a20 */ /* 0x000fe20000400000 */
[----:B------:R-:W-:Y:S01]  /*3590*/  STL [R1+0x4c], R19 ;  /* 0x00004c1301007387 */ /* 0x000fe20000100800 */
[C---:B------:R-:W-:Y:S01]  /*35a0*/  ISETP.GT.U32.AND.EX P5, PT, R44.reuse, RZ, PT, P5 ;  /* 0x000000ff2c00720c */ /* 0x040fe20003fa4150 */
[----:B------:R-:W-:Y:S01]  /*35b0*/  IMAD.MOV.U32 R85, RZ, RZ, R79 ;  /* 0x000000ffff557224 */ /* 0x000fe200078e004f */
[----:B------:R-:W-:Y:S01]  /*35c0*/  ISETP.GT.U32.AND.EX P1, PT, R44, RZ, PT, P1 ;  /* 0x000000ff2c00720c */ /* 0x000fe20003f24110 */
[----:B------:R-:W-:Y:S01]  /*35d0*/  FMUL R95, R95, c[0x0][0x188] ;  /* 0x000062005f5f7a20 */ /* 0x000fe20000400000 */
[----:B------:R0:W-:Y:S01]  /*35e0*/  STL [R1+0x5c], R38 ;  /* 0x00005c2601007387 */ /* 0x0001e20000100800 */
[----:B------:R-:W-:Y:S01]  /*35f0*/  MOV R87, R78 ;  /* 0x0000004e00577202 */ /* 0x000fe20000000f00 */
[----:B------:R-:W-:Y:S01]  /*3600*/  IMAD.MOV.U32 R79, RZ, RZ, R82 ;  /* 0x000000ffff4f7224 */ /* 0x000fe200078e0052 */
[C---:B------:R-:W-:Y:S01]  /*3610*/  ISETP.GT.U32.AND P2, PT, R39.reuse, R2, PT ;  /* 0x000000022700720c */ /* 0x040fe20003f44070 */
[----:B------:R-:W-:Y:S01]  /*3620*/  IMAD.MOV.U32 R78, RZ, RZ, R77 ;  /* 0x000000ffff4e7224 */ /* 0x000fe200078e004d */
[----:B------:R-:W-:Y:S01]  /*3630*/  ISETP.GT.U32.AND P4, PT, R39, R80, PT ;  /* 0x000000502700720c */ /* 0x000fe20003f84070 */
[----:B------:R-:W-:Y:S01]  /*3640*/  IMAD.MOV.U32 R82, RZ, RZ, R66 ;  /* 0x000000ffff527224 */ /* 0x000fe200078e0042 */
[----:B------:R-:W-:Y:S01]  /*3650*/  IADD3 R39, P3, R36, 0x29, RZ ;  /* 0x0000002924277810 */ /* 0x000fe20007f7e0ff */
[----:B------:R-:W-:-:S02]  /*3660*/  IMAD.MOV.U32 R77, RZ, RZ, R76 ;  /* 0x000000ffff4d7224 */ /* 0x000fc400078e004c */
[----:B0-----:R-:W-:Y:S01]  /*3670*/  IMAD.X R38, RZ, RZ, R37, P6 ;  /* 0x000000ffff267224 */ /* 0x001fe200030e0625 */
[----:B------:R-:W-:Y:S01]  /*3680*/  MOV R76, R13 ;  /* 0x0000000d004c7202 */ /* 0x000fe20000000f00 */
[----:B------:R-:W-:Y:S01]  /*3690*/  IMAD.MOV.U32 R66, RZ, RZ, R12 ;  /* 0x000000ffff427224 */ /* 0x000fe200078e000c */
[----:B------:R-:W-:Y:S01]  /*36a0*/  FSEL R12, R93, -INF , !P5 ;  /* 0xff8000005d0c7808 */ /* 0x000fe20006800000 */
[----:B------:R-:W-:Y:S01]  /*36b0*/  FMUL R96, R96, c[0x0][0x188] ;  /* 0x0000620060607a20 */ /* 0x000fe20000400000 */
[----:B------:R-:W-:Y:S01]  /*36c0*/  FSEL R13, R95, -INF , !P1 ;  /* 0xff8000005f0d7808 */ /* 0x000fe20004800000 */
[----:B-1----:R-:W-:Y:S01]  /*36d0*/  HMMA.16816.F32 R112, R40, R48, R112 ;  /* 0x000000302870723c */ /* 0x002fe20000001870 */
[----:B------:R-:W-:Y:S01]  /*36e0*/  ISETP.GT.U32.AND.EX P2, PT, R38, RZ, PT, P2 ;  /* 0x000000ff2600720c */ /* 0x000fe20003f44120 */
[----:B------:R-:W-:Y:S01]  /*36f0*/  FMUL R98, R98, c[0x0][0x188] ;  /* 0x0000620062627a20 */ /* 0x000fe20000400000 */
[----:B------:R-:W-:Y:S01]  /*3700*/  ISETP.GT.U32.AND.EX P4, PT, R38, RZ, PT, P4 ;  /* 0x000000ff2600720c */ /* 0x000fe20003f84140 */
[----:B------:R-:W-:Y:S01]  /*3710*/  STL [R1+0x38], R12 ;  /* 0x0000380c01007387 */ /* 0x000fe20000100800 */
[----:B------:R-:W-:-:S02]  /*3720*/  ISETP.GT.U32.AND P6, PT, R39, R2, PT ;  /* 0x000000022700720c */ /* 0x000fc40003fc4070 */
[----:B------:R-:W-:Y:S01]  /*3730*/  IMAD.X R48, RZ, RZ, R37, P3 ;  /* 0x000000ffff307224 */ /* 0x000fe200018e0625 */
[----:B------:R-:W-:Y:S01]  /*3740*/  ISETP.GT.U32.AND P5, PT, R39, R80, PT ;  /* 0x000000502700720c */ /* 0x000fe20003fa4070 */
[----:B------:R0:W-:Y:S01]  /*3750*/  STL [R1+0x58], R13 ;  /* 0x0000580d01007387 */ /* 0x0001e20000100800 */
[----:B------:R-:W-:Y:S01]  /*3760*/  FSEL R38, R98, -INF , !P4 ;  /* 0xff80000062267808 */ /* 0x000fe20006000000 */
[----:B------:R-:W-:Y:S01]  /*3770*/  IMAD.MOV.U32 R44, RZ, RZ, R54 ;  /* 0x000000ffff2c7224 */ /* 0x000fe200078e0036 */
[C---:B------:R-:W-:Y:S02]  /*3780*/  ISETP.GT.U32.AND.EX P6, PT, R48.reuse, RZ, PT, P6 ;  /* 0x000000ff3000720c */ /* 0x040fe40003fc4160 */
[----:B------:R-:W-:Y:S01]  /*3790*/  ISETP.GT.U32.AND.EX P5, PT, R48, RZ, PT, P5 ;  /* 0x000000ff3000720c */ /* 0x000fe20003fa4150 */
[----:B------:R-:W-:Y:S01]  /*37a0*/  IMAD.MOV.U32 R90, RZ, RZ, R86 ;  /* 0x000000ffff5a7224 */ /* 0x000fe200078e0056 */
[----:B------:R-:W-:Y:S02]  /*37b0*/  IADD3 R39, P1, R36, 0x30, RZ ;  /* 0x0000003024277810 */ /* 0x000fe40007f3e0ff */
[----:B0-----:R-:W-:Y:S01]  /*37c0*/  FSEL R13, R96, -INF , !P2 ;  /* 0xff800000600d7808 */ /* 0x001fe20005000000 */
[----:B------:R-:W-:Y:S01]  /*37d0*/  IMAD.MOV.U32 R46, RZ, RZ, R55 ;  /* 0x000000ffff2e7224 */ /* 0x000fe200078e0037 */
[----:B------:R-:W-:Y:S01]  /*37e0*/  IADD3 R48, P4, R36, 0x31, RZ ;  /* 0x0000003124307810 */ /* 0x000fe20007f9e0ff */
[----:B------:R-:W-:Y:S01]  /*37f0*/  FMUL R99, R99, c[0x0][0x188] ;  /* 0x0000620063637a20 */ /* 0x000fe20000400000 */
[----:B------:R-:W-:Y:S01]  /*3800*/  MOV R54, R84 ;  /* 0x0000005400367202 */ /* 0x000fe20000000f00 */
[----:B------:R-:W-:Y:S01]  /*3810*/  IMAD.MOV.U32 R55, RZ, RZ, R83 ;  /* 0x000000ffff377224 */ /* 0x000fe200078e0053 */
[----:B------:R-:W-:Y:S01]  /*3820*/  STL [R1+0x28], R13 ;  /* 0x0000280d01007387 */ /* 0x000fe20000100800 */
[----:B------:R-:W-:Y:S01]  /*3830*/  IMAD.MOV.U32 R84, RZ, RZ, R81 ;  /* 0x000000ffff547224 */ /* 0x000fe200078e0051 */
[----:B------:R-:W-:Y:S01]  /*3840*/  MOV R63, R78 ;  /* 0x0000004e003f7202 */ /* 0x000fe20000000f00 */
[----:B------:R-:W-:Y:S01]  /*3850*/  IMAD.MOV.U32 R86, RZ, RZ, R53 ;  /* 0x000000ffff567224 */ /* 0x000fe200078e0035 */
[----:B------:R0:W-:Y:S01]  /*3860*/  STL [R1+0x1c], R38 ;  /* 0x00001c2601007387 */ /* 0x0001e20000100800 */
[----:B------:R-:W-:Y:S01]  /*3870*/  FMUL R97, R97, c[0x0][0x188] ;  /* 0x0000620061617a20 */ /* 0x000fe20000400000 */
[C---:B------:R-:W-:Y:S01]  /*3880*/  ISETP.GT.U32.AND P2, PT, R39.reuse, R2, PT ;  /* 0x000000022700720c */ /* 0x040fe20003f44070 */
[----:B------:R-:W-:Y:S01]  /*3890*/  IMAD.MOV.U32 R78, RZ, RZ, R64 ;  /* 0x000000ffff4e7224 */ /* 0x000fe200078e0040 */
[----:B------:R-:W-:Y:S01]  /*38a0*/  ISETP.GT.U32.AND P3, PT, R39, R80, PT ;  /* 0x000000502700720c */ /* 0x000fe20003f64070 */
[----:B------:R-:W-:Y:S01]  /*38b0*/  IMAD.MOV.U32 R47, RZ, RZ, R52 ;  /* 0x000000ffff2f7224 */ /* 0x000fe200078e0034 */
[----:B------:R-:W-:Y:S01]  /*38c0*/  FSEL R49, R99, -INF , !P5 ;  /* 0xff80000063317808 */ /* 0x000fe20006800000 */
[----:B------:R-:W-:Y:S01]  /*38d0*/  IMAD.X R64, RZ, RZ, R37, P4 ;  /* 0x000000ffff407224 */ /* 0x000fe200020e0625 */
[----:B0-----:R-:W-:Y:S01]  /*38e0*/  IADD3.X R38, RZ, R37, RZ, P1, !PT ;  /* 0x00000025ff267210 */ /* 0x001fe20000ffe4ff */
[----:B------:R-:W-:Y:S01]  /*38f0*/  IMAD.MOV.U32 R62, RZ, RZ, R79 ;  /* 0x000000ffff3e7224 */ /* 0x000fe200078e004f */
[C---:B------:R-:W-:Y:S01]  /*3900*/  ISETP.GT.U32.AND P1, PT, R48.reuse, R2, PT ;  /* 0x000000023000720c */ /* 0x040fe20003f24070 */
[----:B------:R-:W-:Y:S01]  /*3910*/  IMAD.MOV.U32 R79, RZ, RZ, R14 ;  /* 0x000000ffff4f7224 */ /* 0x000fe200078e000e */
[----:B------:R-:W-:Y:S01]  /*3920*/  ISETP.GT.U32.AND P5, PT, R48, R80, PT ;  /* 0x000000503000720c */ /* 0x000fe20003fa4070 */
[----:B------:R-:W-:Y:S01]  /*3930*/  FMUL R100, R100, c[0x0][0x188] ;  /* 0x0000620064647a20 */ /* 0x000fe20000400000 */
[----:B------:R-:W-:Y:S01]  /*3940*/  FSEL R14, R97, -INF , !P6 ;  /* 0xff800000610e7808 */ /* 0x000fe20007000000 */
[----:B------:R-:W-:Y:S01]  /*3950*/  FMUL R102, R102, c[0x0][0x188] ;  /* 0x0000620066667a20 */ /* 0x000fe20000400000 */
[----:B------:R-:W-:Y:S01]  /*3960*/  ISETP.GT.U32.AND.EX P2, PT, R38, RZ, PT, P2 ;  /* 0x000000ff2600720c */ /* 0x000fe20003f44120 */
[C---:B------:R-:W-:Y:S01]  /*3970*/  HMMA.16816.F32 R52, R72.reuse, R54, R84 ;  /* 0x000000364834723c */ /* 0x040fe20000001854 */
[----:B------:R-:W-:Y:S01]  /*3980*/  IADD3 R39, P6, R36, 0x39, RZ ;  /* 0x0000003924277810 */ /* 0x000fe20007fde0ff */
[----:B------:R-:W-:Y:S01]  /*3990*/  FMUL R101, R101, c[0x0][0x188] ;  /* 0x0000620065657a20 */ /* 0x000fe20000400000 */
[----:B------:R-:W-:Y:S01]  /*39a0*/  ISETP.GT.U32.AND.EX P3, PT, R38, RZ, PT, P3 ;  /* 0x000000ff2600720c */ /* 0x000fe20003f64130 */
[----:B------:R-:W-:Y:S01]  /*39b0*/  FMUL R103, R103, c[0x0][0x188] ;  /* 0x0000620067677a20 */ /* 0x000fe20000400000 */
[C---:B------:R-:W-:Y:S01]  /*39c0*/  ISETP.GT.U32.AND.EX P1, PT, R64.reuse, RZ, PT, P1 ;  /* 0x000000ff4000720c */ /* 0x040fe20003f24110 */
[----:B------:R-:W-:Y:S01]  /*39d0*/  IMAD.MOV.U32 R92, RZ, RZ, R77 ;  /* 0x000000ffff5c7224 */ /* 0x000fe200078e004d */
[----:B------:R-:W-:Y:S01]  /*39e0*/  ISETP.GT.U32.AND.EX P5, PT, R64, RZ, PT, P5 ;  /* 0x000000ff4000720c */ /* 0x000fe20003fa4150 */
[----:B------:R-:W-:Y:S01]  /*39f0*/  IMAD.MOV.U32 R87, RZ, RZ, R0 ;  /* 0x000000ffff577224 */ /* 0x000fe200078e0000 */
[----:B------:R-:W-:Y:S01]  /*3a00*/  HMMA.16816.F32 R44, R72, R90, R44 ;  /* 0x0000005a482c723c */ /* 0x000fe2000000182c */
[----:B------:R-:W2:Y:S01]  /*3a10*/  LDL.LU R0, [R1+0x244] ;  /* 0x0002440001007983 */ /* 0x000ea20000300800 */
[----:B------:R-:W-:Y:S01]  /*3a20*/  IMAD.MOV.U32 R88, RZ, RZ, R119 ;  /* 0x000000ffff587224 */ /* 0x000fe200078e0077 */
[----:B------:R-:W-:Y:S01]  /*3a30*/  FSEL R60, R100, -INF , !P2 ;  /* 0xff800000643c7808 */ /* 0x000fe20005000000 */
[----:B------:R-:W-:Y:S01]  /*3a40*/  IMAD.MOV.U32 R89, RZ, RZ, R116 ;  /* 0x000000ffff597224 */ /* 0x000fe200078e0074 */
[----:B------:R-:W3:Y:S01]  /*3a50*/  LDL.LU R119, [R1+0x240] ;  /* 0x0002400001777983 */ /* 0x000ee20000300800 */
[----:B------:R-:W-:Y:S01]  /*3a60*/  IMAD.MOV.U32 R77, RZ, RZ, R65 ;  /* 0x000000ffff4d7224 */ /* 0x000fe200078e0041 */
[C---:B------:R-:W-:Y:S01]  /*3a70*/  ISETP.GT.U32.AND P2, PT, R39.reuse, R2, PT ;  /* 0x000000022700720c */ /* 0x040fe20003f44070 */
[----:B------:R-:W-:Y:S01]  /*3a80*/  IMAD.MOV.U32 R94, RZ, RZ, R76 ;  /* 0x000000ffff5e7224 */ /* 0x000fe200078e004c */
[----:B------:R-:W4:Y:S01]  /*3a90*/  LDL.LU R116, [R1+0x23c] ;  /* 0x00023c0001747983 */ /* 0x000f220000300800 */
[----:B------:R-:W-:Y:S01]  /*3aa0*/  IMAD.MOV.U32 R90, RZ, RZ, R28 ;  /* 0x000000ffff5a7224 */ /* 0x000fe200078e001c */
[----:B------:R-:W-:Y:S01]  /*3ab0*/  ISETP.GT.U32.AND P4, PT, R39, R80, PT ;  /* 0x000000502700720c */ /* 0x000fe20003f84070 */
[----:B------:R-:W-:Y:S01]  /*3ac0*/  IMAD.MOV.U32 R76, RZ, RZ, R68 ;  /* 0x000000ffff4c7224 */ /* 0x000fe200078e0044 */
[----:B------:R-:W-:Y:S01]  /*3ad0*/  FSEL R65, R102, -INF , !P3 ;  /* 0xff80000066417808 */ /* 0x000fe20005800000 */
[----:B------:R-:W2:Y:S01]  /*3ae0*/  LDL.LU R28, [R1+0x238] ;  /* 0x00023800011c7983 */ /* 0x000ea20000300800 */
[----:B------:R-:W-:-:S02]  /*3af0*/  FSEL R39, R101, -INF , !P1 ;  /* 0xff80000065277808 */ /* 0x000fc40004800000 */
[----:B------:R-:W-:Y:S01]  /*3b00*/  FSEL R68, R103, -INF , !P5 ;  /* 0xff80000067447808 */ /* 0x000fe20006800000 */
[----:B------:R-:W-:Y:S04]  /*3b10*/  STL [R1+0x18], R14 ;  /* 0x0000180e01007387 */ /* 0x000fe80000100800 */
[----:B------:R-:W-:Y:S04]  /*3b20*/  STL [R1+0x30], R49 ;  /* 0x0000303101007387 */ /* 0x000fe80000100800 */
[----:B------:R-:W-:Y:S04]  /*3b30*/  STL [R1+0x54], R60 ;  /* 0x0000543c01007387 */ /* 0x000fe80000100800 */
[----:B------:R-:W-:Y:S04]  /*3b40*/  STL [R1+0x70], R65 ;  /* 0x0000704101007387 */ /* 0x000fe80000100800 */
[----:B------:R0:W-:Y:S04]  /*3b50*/  STL [R1+0x48], R39 ;  /* 0x0000482701007387 */ /* 0x0001e80000100800 */
[----:B------:R-:W-:Y:S04]  /*3b60*/  STL [R1+0x68], R68 ;  /* 0x0000684401007387 */ /* 0x000fe80000100800 */
[----:B------:R-:W2:Y:S01]  /*3b70*/  LDL.64 R84, [R1+0x110] ;  /* 0x0001100001547983 */ /* 0x000ea20000100a00 */
[----:B------:R-:W-:-:S03]  /*3b80*/  IMAD.MOV.U32 R93, RZ, RZ, R82 ;  /* 0x000000ffff5d7224 */ /* 0x000fc600078e0052 */
[----:B------:R-:W3:Y:S01]  /*3b90*/  LDL.64 R82, [R1+0x108] ;  /* 0x0001080001527983 */ /* 0x000ee20000100a00 */
[----:B------:R-:W-:Y:S01]  /*3ba0*/  HMMA.16816.F32 R112, R56, R50, R112 ;  /* 0x000000323870723c */ /* 0x000fe20000001870 */
[----:B------:R-:W-:Y:S02]  /*3bb0*/  MOV R86, R67 ;  /* 0x0000004300567202 */ /* 0x000fe40000000f00 */
[----:B------:R-:W-:Y:S01]  /*3bc0*/  MOV R91, R69 ;  /* 0x00000045005b7202 */ /* 0x000fe20000000f00 */
[----:B------:R-:W-:Y:S01]  /*3bd0*/  IMAD.MOV.U32 R95, RZ, RZ, R66 ;  /* 0x000000ffff5f7224 */ /* 0x000fe200078e0042 */
[----:B------:R-:W-:Y:S01]  /*3be0*/  LOP3.LUT R38, R36, 0x59, RZ, 0xfc, !PT ;  /* 0x0000005924267812 */ /* 0x000fe200078efcff */
[----:B0-----:R-:W-:Y:S01]  /*3bf0*/  IMAD.X R39, RZ, RZ, R37, P6 ;  /* 0x000000ffff277224 */ /* 0x001fe200030e0625 */
[----:B------:R0:W1:Y:S03]  /*3c00*/  LDSM.16.M88.4 R48, [R117+0xa800] ;  /* 0x00a800007530783b */ /* 0x0000660000000200 */
[----:B------:R-:W-:Y:S01]  /*3c10*/  HMMA.16816.F32 R64, R72, R86, R88 ;  /* 0x000000564840723c */ /* 0x000fe20000001858 */
[----:B------:R-:W0:Y:S01]  /*3c20*/  S2R R86, SR_TID.X ;  /* 0x0000000000567919 */ /* 0x000e220000002100 */
[----:B------:R-:W-:-:S02]  /*3c30*/  ISETP.GT.U32.AND P1, PT, R38, R2, PT ;  /* 0x000000022600720c */ /* 0x000fc40003f24070 */
[-C--:B------:R-:W-:Y:S01]  /*3c40*/  ISETP.GT.U32.AND P3, PT, R38, R80.reuse, PT ;  /* 0x000000502600720c */ /* 0x080fe20003f64070 */
[----:B------:R-:W-:Y:S01]  /*3c50*/  FMUL R102, R105, c[0x0][0x188] ;  /* 0x0000620069667a20 */ /* 0x000fe20000400000 */
[----:B------:R-:W-:Y:S01]  /*3c60*/  LOP3.LUT R38, R36, 0x58, RZ, 0xfc, !PT ;  /* 0x0000005824267812 */ /* 0x000fe200078efcff */
[----:B------:R-:W4:Y:S01]  /*3c70*/  LDL.64 R96, [R1+0xf8] ;  /* 0x0000f80001607983 */ /* 0x000f220000100a00 */
[----:B------:R-:W-:Y:S02]  /*3c80*/  ISETP.GT.U32.AND.EX P1, PT, R37, RZ, PT, P1 ;  /* 0x000000ff2500720c */ /* 0x000fe40003f24110 */
[----:B------:R-:W-:-:S04]  /*3c90*/  ISETP.GT.U32.AND P6, PT, R38, R80, PT ;  /* 0x000000502600720c */ /* 0x000fc80003fc4070 */
[----:B------:R-:W-:Y:S01]  /*3ca0*/  FMUL R113, R113, c[0x0][0x188] ;  /* 0x0000620071717a20 */ /* 0x000fe20000400000 */
[----:B------:R-:W-:Y:S02]  /*3cb0*/  ISETP.GT.U32.AND P5, PT, R38, R2, PT ;  /* 0x000000022600720c */ /* 0x000fe40003fa4070 */
[C---:B------:R-:W-:Y:S02]  /*3cc0*/  ISETP.GT.U32.AND.EX P2, PT, R39.reuse, RZ, PT, P2 ;  /* 0x000000ff2700720c */ /* 0x040fe40003f44120 */
[----:B------:R-:W-:Y:S02]  /*3cd0*/  ISETP.GT.U32.AND.EX P4, PT, R39, RZ, PT, P4 ;  /* 0x000000ff2700720c */ /* 0x000fe40003f84140 */
[C---:B------:R-:W-:Y:S02]  /*3ce0*/  LOP3.LUT R38, R36.reuse, 0x51, RZ, 0xfc, !PT ;  /* 0x0000005124267812 */ /* 0x040fe400078efcff */
[----:B------:R-:W-:Y:S01]  /*3cf0*/  LOP3.LUT R39, R36, 0x50, RZ, 0xfc, !PT ;  /* 0x0000005024277812 */ /* 0x000fe200078efcff */
[----:B------:R-:W-:Y:S01]  /*3d00*/  FMUL R107, R107, c[0x0][0x188] ;  /* 0x000062006b6b7a20 */ /* 0x000fe20000400000 */
[----:B0-----:R-:W-:Y:S01]  /*3d10*/  FSEL R117, R113, -INF , !P1 ;  /* 0xff80000071757808 */ /* 0x001fe20004800000 */
[----:B------:R-:W-:Y:S01]  /*3d20*/  HMMA.16816.F32 R60, R72, R62, R92 ;  /* 0x0000003e483c723c */ /* 0x000fe2000000185c */
[----:B------:R-:W-:Y:S01]  /*3d30*/  FSEL R102, R102, -INF , !P2 ;  /* 0xff80000066667808 */ /* 0x000fe20005000000 */
[----:B------:R-:W4:Y:S01]  /*3d40*/  LDL.64 R94, [R1+0xf0] ;  /* 0x0000f000015e7983 */ /* 0x000f220000100a00 */
[----:B------:R-:W-:-:S02]  /*3d50*/  ISETP.GT.U32.AND P2, PT, R38, R80, PT ;  /* 0x000000502600720c */ /* 0x000fc40003f44070 */
[----:B------:R-:W-:Y:S02]  /*3d60*/  ISETP.GT.U32.AND P1, PT, R39, R80, PT ;  /* 0x000000502700720c */ /* 0x000fe40003f24070 */
[----:B------:R-:W4:Y:S01]  /*3d70*/  LDL.64 R80, [R1+0x100] ;  /* 0x0001000001507983 */ /* 0x000f220000100a00 */
[----:B------:R-:W-:-:S03]  /*3d80*/  FSEL R103, R107, -INF , !P4 ;  /* 0xff8000006b677808 */ /* 0x000fc60006000000 */
[----:B------:R-:W-:Y:S01]  /*3d90*/  STL [R1+0x7c], R117 ;  /* 0x00007c7501007387 */ /* 0x000fe20000100800 */
[----:B------:R-:W-:-:S03]  /*3da0*/  LOP3.LUT R107, R86, 0x7, RZ, 0xc0, !PT ;  /* 0x00000007566b7812 */ /* 0x000fc600078ec0ff */
[----:B------:R-:W4:Y:S04]  /*3db0*/  LDL.64 R92, [R1+0xd0] ;  /* 0x0000d000015c7983 */ /* 0x000f280000100a00 */
[----:B------:R-:W4:Y:S01]  /*3dc0*/  LDL.64 R88, [R1+0xe8] ;  /* 0x0000e80001587983 */ /* 0x000f220000100a00 */
[----:B------:R-:W-:Y:S01]  /*3dd0*/  IMAD R107, R107, 0x90, RZ ;  /* 0x000000906b6b7824 */ /* 0x000fe200078e02ff */
[----:B------:R-:W-:Y:S02]  /*3de0*/  HMMA.16816.F32 R68, R72, R70, R76 ;  /* 0x000000464844723c */ /* 0x000fe4000000184c */
[----:B------:R-:W4:Y:S01]  /*3df0*/  LDL.64 R90, [R1+0xc8] ;  /* 0x0000c800015a7983 */ /* 0x000f220000100a00 */
[----:B--2---:R-:W-:-:S04]  /*3e00*/  IMAD.WIDE R98, R0, 0x2, R84 ;  /* 0x0000000200627825 */ /* 0x004fc800078e0254 */
[----:B------:R-:W-:Y:S02]  /*3e10*/  IMAD.SHL.U32 R84, R86, 0x2, RZ ;  /* 0x0000000256547824 */ /* 0x000fe400078e00ff */
[----:B------:R-:W2:Y:S01]  /*3e20*/  LDL.64 R86, [R1+0xe0] ;  /* 0x0000e00001567983 */ /* 0x000ea20000100a00 */
[----:B---3--:R-:W-:Y:S01]  /*3e30*/  IMAD.WIDE R82, R0, 0x2, R82 ;  /* 0x0000000200527825 */ /* 0x008fe200078e0252 */
[----:B-1----:R-:W-:Y:S01]  /*3e40*/  HMMA.16816.F32 R76, R40, R48, R52 ;  /* 0x00000030284c723c */ /* 0x002fe20000001834 */
[----:B------:R-:W-:Y:S01]  /*3e50*/  ISETP.GT.U32.AND.EX P3, PT, R37, RZ, PT, P3 ;  /* 0x000000ff2500720c */ /* 0x000fe20003f64130 */
[----:B------:R0:W3:Y:S04]  /*3e60*/  LDG.E.U16 R98, [R98.64] ;  /* 0x0000000662627981 */ /* 0x0000e8000c1e1500 */
[----:B------:R1:W3:Y:S01]  /*3e70*/  LDG.E.U16 R101, [R82.64] ;  /* 0x0000000652657981 */ /* 0x0002e2000c1e1500 */
[----:B------:R-:W-:-:S03]  /*3e80*/  LOP3.LUT R107, R107, 0x30, R84, 0x78, !PT ;  /* 0x000000306b6b7812 */ /* 0x000fc600078e7854 */
[----:B------:R-:W3:Y:S01]  /*3e90*/  LDL.64 R84, [R1+0xd8] ;  /* 0x0000d80001547983 */ /* 0x000ee20000100a00 */
[----:B-1----:R-:W-:Y:S01]  /*3ea0*/  IMAD.MOV.U32 R82, RZ, RZ, R9 ;  /* 0x000000ffff527224 */ /* 0x002fe200078e0009 */
[----:B------:R-:W-:-:S07]  /*3eb0*/  MOV R83, R8 ;  /* 0x0000000800537202 */ /* 0x000fce0000000f00 */
[----:B------:R-:W-:Y:S01]  /*3ec0*/  HMMA.16816.F32 R72, R72, R82, R32 ;  /* 0x000000524848723c */ /* 0x000fe20000001820 */
[----:B------:R-:W3:Y:S04]  /*3ed0*/  LDL.LU.64 R34, [R1+0x230] ;  /* 0x0002300001227983 */ /* 0x000ee80000300a00 */
[----:B------:R-:W3:Y:S04]  /*3ee0*/  LDL.LU.64 R32, [R1+0x228] ;  /* 0x0002280001207983 */ /* 0x000ee80000300a00 */
[----:B------:R-:W3:Y:S01]  /*3ef0*/  LDL.64 R8, [R1+0xc0] ;  /* 0x0000c00001087983 */ /* 0x000ee20000100a00 */
[----:B----4-:R-:W-:-:S04]  /*3f00*/  IMAD.WIDE R48, R0, 0x2, R96 ;  /* 0x0000000200307825 */ /* 0x010fc800078e0260 */
[----:B------:R-:W-:Y:S01]  /*3f10*/  FMUL R115, R115, c[0x0][0x188] ;  /* 0x0000620073737a20 */ /* 0x000fe20000400000 */
[----:B------:R1:W4:Y:S01]  /*3f20*/  LDG.E.U16 R100, [R48.64] ;  /* 0x0000000630647981 */ /* 0x000322000c1e1500 */
[----:B------:R-:W-:-:S03]  /*3f30*/  ISETP.GT.U32.AND P4, PT, R38, R2, PT ;  /* 0x000000022600720c */ /* 0x000fc60003f84070 */
[----:B------:R-:W-:Y:S01]  /*3f40*/  FSEL R115, R115, -INF , !P3 ;  /* 0xff80000073737808 */ /* 0x000fe20005800000 */
[----:B-1----:R-:W-:Y:S01]  /*3f50*/  IMAD.WIDE R48, R0, 0x2, R92 ;  /* 0x0000000200307825 */ /* 0x002fe200078e025c */
[----:B------:R-:W-:-:S03]  /*3f60*/  ISETP.GT.U32.AND P3, PT, R39, R2, PT ;  /* 0x000000022700720c */ /* 0x000fc60003f64070 */
[C---:B------:R-:W-:Y:S01]  /*3f70*/  IMAD.WIDE R88, R0.reuse, 0x2, R88 ;  /* 0x0000000200587825 */ /* 0x040fe200078e0258 */
[----:B------:R1:W4:Y:S03]  /*3f80*/  LDG.E.U16 R93, [R48.64] ;  /* 0x00000006305d7981 */ /* 0x000326000c1e1500 */
[C---:B------:R-:W-:Y:S01]  /*3f90*/  IMAD.WIDE R38, R0.reuse, 0x2, R94 ;  /* 0x0000000200267825 */ /* 0x040fe200078e025e */
[----:B------:R1:W4:Y:S04]  /*3fa0*/  LDG.E.U16 R96, [R88.64] ;  /* 0x0000000658607981 */ /* 0x000328000c1e1500 */
[----:B0-----:R0:W4:Y:S04]  /*3fb0*/  LDG.E.U16 R99, [R38.64] ;  /* 0x0000000626637981 */ /* 0x001128000c1e1500 */
[----:B-1----:R-:W4:Y:S04]  /*3fc0*/  LDL.64 R48, [R1+0xb8] ;  /* 0x0000b80001307983 */ /* 0x002f280000100a00 */
[----:B------:R-:W4:Y:S01]  /*3fd0*/  LDL.64 R88, [R1+0xa0] ;  /* 0x0000a00001587983 */ /* 0x000f220000100a00 */
[----:B0-----:R-:W-:-:S04]  /*3fe0*/  IMAD.WIDE R38, R0, 0x2, R90 ;  /* 0x0000000200267825 */ /* 0x001fc800078e025a */
[C---:B--2---:R-:W-:Y:S01]  /*3ff0*/  IMAD.WIDE R86, R0.reuse, 0x2, R86 ;  /* 0x0000000200567825 */ /* 0x044fe200078e0256 */
[----:B------:R-:W-:Y:S01]  /*4000*/  LOP3.LUT R107, R107, 0x40, RZ, 0x3c, !PT ;  /* 0x000000406b6b7812 */ /* 0x000fe200078e3cff */
[----:B------:R4:W2:Y:S04]  /*4010*/  LDG.E.U16 R92, [R38.64] ;  /* 0x00000006265c7981 */ /* 0x0008a8000c1e1500 */
[----:B------:R0:W2:Y:S04]  /*4020*/  LDG.E.U16 R95, [R86.64] ;  /* 0x00000006565f7981 */ /* 0x0000a8000c1e1500 */
[----:B------:R-:W1:Y:S04]  /*4030*/  LDSM.16.M88.4 R52, [R107+0xa400] ;  /* 0x00a400006b34783b */ /* 0x000e680000000200 */
[----:B0-----:R-:W2:Y:S01]  /*4040*/  LDL.64 R86, [R1+0xa8] ;  /* 0x0000a80001567983 */ /* 0x001ea20000100a00 */
[----:B---3--:R-:W-:-:S05]  /*4050*/  IMAD.WIDE R84, R0, 0x2, R84 ;  /* 0x0000000200547825 */ /* 0x008fca00078e0254 */
[----:B------:R0:W3:Y:S04]  /*4060*/  LDG.E.U16 R94, [R84.64] ;  /* 0x00000006545e7981 */ /* 0x0000e8000c1e1500 */
[----:B0-----:R-:W3:Y:S01]  /*4070*/  LDL.64 R84, [R1+0xb0] ;  /* 0x0000b00001547983 */ /* 0x001ee20000100a00 */
[----:B------:R-:W-:-:S03]  /*4080*/  IMAD.WIDE R90, R0, 0x2, R8 ;  /* 0x00000002005a7825 */ /* 0x000fc600078e0208 */
[----:B------:R-:W3:Y:S01]  /*4090*/  LDL.64 R8, [R1+0x98] ;  /* 0x0000980001087983 */ /* 0x000ee20000100a00 */
[C---:B------:R-:W-:Y:S01]  /*40a0*/  IMAD.WIDE R80, R0.reuse, 0x2, R80 ;  /* 0x0000000200507825 */ /* 0x040fe200078e0250 */
[----:B------:R-:W-:Y:S01]  /*40b0*/  HMMA.16816.F32 R76, R56, R50, R76 ;  /* 0x00000032384c723c */ /* 0x000fe2000000184c */
[----:B------:R-:W-:Y:S01]  /*40c0*/  ISETP.GT.U32.AND.EX P0, PT, R37, RZ, PT, P0 ;  /* 0x000000ff2500720c */ /* 0x000fe20003f04100 */
[----:B------:R0:W3:Y:S04]  /*40d0*/  LDG.E.U16 R90, [R90.64] ;  /* 0x000000065a5a7981 */ /* 0x0000e8000c1e1500 */
[----:B------:R0:W3:Y:S04]  /*40e0*/  LDG.E.U16 R97, [R80.64] ;  /* 0x0000000650617981 */ /* 0x0000e8000c1e1500 */
[----:B0-----:R-:W0:Y:S01]  /*40f0*/  LDSM.16.M88.4 R80, [R107+0xa000] ;  /* 0x00a000006b50783b */ /* 0x001e220000000200 */
[----:B-1----:R-:W-:Y:S01]  /*4100*/  HMMA.16816.F32 R44, R40, R52, R44 ;  /* 0x00000034282c723c */ /* 0x002fe2000000182c */
[----:B----4-:R-:W-:-:S04]  /*4110*/  IMAD.WIDE R38, R0, 0x2, R48 ;  /* 0x0000000200267825 */ /* 0x010fc800078e0230 */
[----:B------:R-:W-:Y:S02]  /*4120*/  IMAD.WIDE R48, R0, 0x2, R88 ;  /* 0x0000000200307825 */ /* 0x000fe400078e0258 */
[----:B------:R1:W4:Y:S04]  /*4130*/  LDG.E.U16 R38, [R38.64] ;  /* 0x0000000626267981 */ /* 0x000328000c1e1500 */
[----:B------:R0:W4:Y:S01]  /*4140*/  LDG.E.U16 R88, [R48.64] ;  /* 0x0000000630587981 */ /* 0x000122000c1e1500 */
[----:B------:R-:W-:Y:S01]  /*4150*/  FMUL R112, R112, c[0x0][0x188] ;  /* 0x0000620070707a20 */ /* 0x000fe20000400000 */
[----:B------:R-:W-:Y:S01]  /*4160*/  ISETP.GT.U32.AND.EX P5, PT, R37, RZ, PT, P5 ;  /* 0x000000ff2500720c */ /* 0x000fe20003fa4150 */
[----:B------:R-:W-:Y:S01]  /*4170*/  FMUL R79, R79, c[0x0][0x188] ;  /* 0x000062004f4f7a20 */ /* 0x000fe20000400000 */
[----:B------:R-:W-:Y:S01]  /*4180*/  ISETP.GT.U32.AND.EX P2, PT, R37, RZ, PT, P2 ;  /* 0x000000ff2500720c */ /* 0x000fe20003f44120 */
[----:B------:R-:W-:-:S08]  /*4190*/  FMUL R77, R77, c[0x0][0x188] ;  /* 0x000062004d4d7a20 */ /* 0x000fd00000400000 */
[----:B------:R-:W-:Y:S01]  /*41a0*/  HMMA.16816.F32 R44, R56, R54, R44 ;  /* 0x00000036382c723c */ /* 0x000fe2000000182c */
[C---:B------:R-:W-:Y:S01]  /*41b0*/  ISETP.GT.U32.AND.EX P4, PT, R37.reuse, RZ, PT, P4 ;  /* 0x000000ff2500720c */ /* 0x040fe20003f84140 */
[----:B------:R0:W-:Y:S06]  /*41c0*/  STL [R1+0x1a4], R0 ;  /* 0x0001a40001007387 */ /* 0x0001ec0000100800 */
[----:B0-----:R-:W-:Y:S01]  /*41d0*/  HMMA.16816.F32 R108, R40, R80, R108 ;  /* 0x00000050286c723c */ /* 0x001fe2000000186c */
[----:B------:R-:W-:Y:S01]  /*41e0*/  FMUL R114, R114, c[0x0][0x188] ;  /* 0x0000620072727a20 */ /* 0x000fe20000400000 */
[C---:B------:R-:W-:Y:S01]  /*41f0*/  ISETP.GT.U32.AND.EX P6, PT, R37.reuse, RZ, PT, P6 ;  /* 0x000000ff2500720c */ /* 0x040fe20003fc4160 */
[----:B------:R-:W-:Y:S01]  /*4200*/  FMUL R76, R76, c[0x0][0x188] ;  /* 0x000062004c4c7a20 */ /* 0x000fe20000400000 */
[----:B------:R-:W-:Y:S01]  /*4210*/  ISETP.GT.U32.AND.EX P3, PT, R37, RZ, PT, P3 ;  /* 0x000000ff2500720c */ /* 0x000fe20003f64130 */
[----:B------:R-:W-:Y:S01]  /*4220*/  FMUL R78, R78, c[0x0][0x188] ;  /* 0x000062004e4e7a20 */ /* 0x000fe20000400000 */
[----:B------:R-:W-:-:S02]  /*4230*/  FSEL R105, R114, -INF , !P6 ;  /* 0xff80000072697808 */ /* 0x000fc40007000000 */
[----:B------:R-:W-:-:S08]  /*4240*/  ISETP.GT.U32.AND.EX P1, PT, R37, RZ, PT, P1 ;  /* 0x000000ff2500720c */ /* 0x000fd00003f24110 */
[----:B------:R-:W-:Y:S01]  /*4250*/  FMUL R45, R45, c[0x0][0x188] ;  /* 0x000062002d2d7a20 */ /* 0x000fe20000400000 */
[----:B------:R-:W-:Y:S01]  /*4260*/  FSEL R113, R78, -INF , !P1 ;  /* 0xff8000004e717808 */ /* 0x000fe20004800000 */
[----:B------:R-:W-:-:S06]  /*4270*/  FMUL R47, R47, c[0x0][0x188] ;  /* 0x000062002f2f7a20 */ /* 0x000fcc0000400000 */
[----:B------:R-:W-:Y:S01]  /*4280*/  HMMA.16816.F32 R108, R56, R82, R108 ;  /* 0x00000052386c723c */ /* 0x000fe2000000186c */
[----:B------:R-:W-:Y:S02]  /*4290*/  FMUL R80, R44, c[0x0][0x188] ;  /* 0x000062002c507a20 */ /* 0x000fe40000400000 */
[----:B------:R-:W-:-:S04]  /*42a0*/  IMAD.MOV.U32 R114, RZ, RZ, R115 ;  /* 0x000000ffff727224 */ /* 0x000fc800078e0073 */
[----:B------:R-:W-:Y:S11]  /*42b0*/  FMUL R82, R46, c[0x0][0x188] ;  /* 0x000062002e527a20 */ /* 0x000ff60000400000 */
[----:B------:R-:W-:Y:S06]  /*42c0*/  @!UPT UIADD3 URZ, URZ, URZ, URZ ;  /* 0x0000003f3f3ff290 */ /* 0x000fec000fffe03f */
[----:B------:R-:W-:Y:S02]  /*42d0*/  FMUL R78, R109, c[0x0][0x188] ;  /* 0x000062006d4e7a20 */ /* 0x000fe40000400000 */
[----:B--2---:R-:W-:-:S05]  /*42e0*/  IMAD.WIDE R50, R0, 0x2, R86 ;  /* 0x0000000200327825 */ /* 0x004fca00078e0256 */
[----:B-1----:R0:W2:Y:S04]  /*42f0*/  LDG.E.U16 R39, [R50.64] ;  /* 0x0000000632277981 */ /* 0x0020a8000c1e1500 */
[----:B0-----:R-:W0:Y:S01]  /*4300*/  LDSM.16.M88.4 R48, [R107+0xb000] ;  /* 0x00b000006b30783b */ /* 0x001e220000000200 */
[----:B---3--:R-:W-:Y:S01]  /*4310*/  IMAD.WIDE R52, R0, 0x2, R8 ;  /* 0x0000000200347825 */ /* 0x008fe200078e0208 */
[----:B------:R-:W-:-:S04]  /*4320*/  FSEL R9, R112, -INF , !P5 ;  /* 0xff80000070097808 */ /* 0x000fc80006800000 */
[----:B------:R1:W3:Y:S01]  /*4330*/  LDG.E.U16 R91, [R52.64] ;  /* 0x00000006345b7981 */ /* 0x0002e2000c1e1500 */
[----:B------:R-:W-:Y:S01]  /*4340*/  IADD3 R112, R2, 0x8, RZ ;  /* 0x0000000802707810 */ /* 0x000fe20007ffe0ff */
[----:B------:R-:W-:Y:S01]  /*4350*/  IMAD.WIDE R84, R0, 0x2, R84 ;  /* 0x0000000200547825 */ /* 0x000fe200078e0254 */
[----:B------:R-:W-:Y:S02]  /*4360*/  FSEL R0, R79, -INF , !P2 ;  /* 0xff8000004f007808 */ /* 0x000fe40005000000 */
[----:B-1----:R-:W-:Y:S02]  /*4370*/  SEL R53, RZ, 0x1, !P0 ;  /* 0x00000001ff357807 */ /* 0x002fe40004000000 */
[----:B------:R-:W-:Y:S01]  /*4380*/  LOP3.LUT R52, R36, 0x48, RZ, 0xfc, !PT ;  /* 0x0000004824347812 */ /* 0x000fe200078efcff */
[----:B------:R-:W-:Y:S01]  /*4390*/  IMAD.IADD R79, R27, 0x1, R26 ;  /* 0x000000011b4f7824 */ /* 0x000fe200078e021a */
[----:B------:R-:W-:Y:S01]  /*43a0*/  FSEL R8, R77, -INF , !P4 ;  /* 0xff8000004d087808 */ /* 0x000fe20006000000 */
[----:B------:R-:W-:Y:S01]  /*43b0*/  IMAD.IADD R53, R53, 0x1, R31 ;  /* 0x0000000135357824 */ /* 0x000fe200078e021f */
[C---:B------:R-:W-:Y:S01]  /*43c0*/  ISETP.GT.U32.AND P4, PT, R52.reuse, R112, PT ;  /* 0x000000703400720c */ /* 0x040fe20003f84070 */
[----:B------:R1:W2:Y:S01]  /*43d0*/  LDG.E.U16 R89, [R84.64] ;  /* 0x0000000654597981 */ /* 0x0002a2000c1e1500 */
[----:B------:R-:W-:Y:S01]  /*43e0*/  ISETP.GT.U32.AND P2, PT, R52, R2, PT ;  /* 0x000000023400720c */ /* 0x000fe20003f44070 */
[----:B------:R-:W-:Y:S01]  /*43f0*/  IMAD.IADD R52, R30, 0x1, R29 ;  /* 0x000000011e347824 */ /* 0x000fe200078e021d */
[----:B------:R-:W-:-:S02]  /*4400*/  LOP3.LUT R53, R53, 0x3, RZ, 0xc0, !PT ;  /* 0x0000000335357812 */ /* 0x000fc400078ec0ff */
[----:B------:R-:W-:Y:S01]  /*4410*/  LOP3.LUT R55, R79, 0x3, RZ, 0xc0, !PT ;  /* 0x000000034f377812 */ /* 0x000fe200078ec0ff */
[----:B------:R-:W-:Y:S01]  /*4420*/  IMAD.IADD R77, R25, 0x1, R24 ;  /* 0x00000001194d7824 */ /* 0x000fe200078e0218 */
[----:B------:R-:W-:Y:S02]  /*4430*/  LOP3.LUT R52, R52, 0x3, RZ, 0xc0, !PT ;  /* 0x0000000334347812 */ /* 0x000fe400078ec0ff */
[----:B------:R-:W-:Y:S02]  /*4440*/  IADD3 R53, R53, R23, R22 ;  /* 0x0000001735357210 */ /* 0x000fe40007ffe016 */
[----:B------:R-:W-:Y:S01]  /*4450*/  IADD3 R55, R55, R15, R18 ;  /* 0x0000000f37377210 */ /* 0x000fe20007ffe012 */
[----:B0-----:R-:W-:Y:S01]  /*4460*/  HMMA.16816.F32 R60, R40, R48, R60 ;  /* 0x00000030283c723c */ /* 0x001fe2000000183c */
[----:B------:R-:W-:Y:S02]  /*4470*/  IADD3 R52, R52, R21, R20 ;  /* 0x0000001534347210 */ /* 0x000fe40007ffe014 */
[----:B-1----:R-:W-:-:S02]  /*4480*/  LOP3.LUT R84, R36, 0x49, RZ, 0xfc, !PT ;  /* 0x0000004924547812 */ /* 0x002fc400078efcff */
[----:B------:R-:W-:Y:S02]  /*4490*/  LOP3.LUT R54, R77, 0x3, RZ, 0xc0, !PT ;  /* 0x000000034d367812 */ /* 0x000fe400078ec0ff */
[----:B------:R-:W-:Y:S02]  /*44a0*/  LOP3.LUT R49, R53, 0xf, RZ, 0xc0, !PT ;  /* 0x0000000f35317812 */ /* 0x000fe400078ec0ff */
[----:B------:R-:W-:Y:S02]  /*44b0*/  SHF.L.U32 R55, R55, 0x8, RZ ;  /* 0x0000000837377819 */ /* 0x000fe400000006ff */
[----:B------:R-:W-:Y:S01]  /*44c0*/  ISETP.GT.U32.AND P5, PT, R84, R112, PT ;  /* 0x000000705400720c */ /* 0x000fe20003fa4070 */
[----:B------:R-:W-:Y:S01]  /*44d0*/  IMAD R49, R52, 0x10, R49 ;  /* 0x0000001034317824 */ /* 0x000fe200078e0231 */
[----:B------:R-:W-:Y:S02]  /*44e0*/  ISETP.GT.U32.AND P6, PT, R84, R2, PT ;  /* 0x000000025400720c */ /* 0x000fe40003fc4070 */
[----:B------:R-:W-:Y:S01]  /*44f0*/  IADD3 R54, R54, R17, R16 ;  /* 0x0000001136367210 */ /* 0x000fe20007ffe010 */
[----:B------:R-:W-:Y:S01]  /*4500*/  STL [R1+0x6c], R9 ;  /* 0x00006c0901007387 */ /* 0x000fe20000100800 */
[----:B------:R-:W-:-:S02]  /*4510*/  LOP3.LUT R48, R36, 0x41, RZ, 0xfc, !PT ;  /* 0x0000004124307812 */ /* 0x000fc400078efcff */
[----:B------:R-:W-:Y:S01]  /*4520*/  LOP3.LUT R55, R55, 0xf00, RZ, 0xe2, !PT ;  /* 0x00000f0037377812 */ /* 0x000fe200078ee2ff */
[----:B------:R-:W0:Y:S01]  /*4530*/  LDSM.16.M88.4 R84, [R107+0xb400] ;  /* 0x00b400006b54783b */ /* 0x000e220000000200 */
[----:B------:R-:W-:Y:S02]  /*4540*/  FSEL R15, R76, -INF , !P3 ;  /* 0xff8000004c0f7808 */ /* 0x000fe40005800000 */
[C---:B------:R-:W-:Y:S02]  /*4550*/  ISETP.GT.U32.AND.EX P6, PT, R37.reuse, RZ, PT, P6 ;  /* 0x000000ff2500720c */ /* 0x040fe40003fc4160 */
[----:B------:R-:W-:Y:S01]  /*4560*/  ISETP.GT.U32.AND.EX P5, PT, R37, RZ, PT, P5 ;  /* 0x000000ff2500720c */ /* 0x000fe20003fa4150 */
[----:B------:R-:W-:Y:S01]  /*4570*/  STL [R1+0x64], R8 ;  /* 0x0000640801007387 */ /* 0x000fe20000100800 */
[C---:B------:R-:W-:Y:S02]  /*4580*/  ISETP.GT.U32.AND P3, PT, R48.reuse, R112, PT ;  /* 0x000000703000720c */ /* 0x040fe40003f64070 */
[----:B------:R-:W-:Y:S01]  /*4590*/  ISETP.GT.U32.AND P1, PT, R48, R2, PT ;  /* 0x000000023000720c */ /* 0x000fe20003f24070 */
[----:B------:R-:W-:Y:S01]  /*45a0*/  IMAD R48, R54, 0x1000, R55 ;  /* 0x0000100036307824 */ /* 0x000fe200078e0237 */
[----:B------:R-:W-:Y:S01]  /*45b0*/  LOP3.LUT R36, R36, 0x40, RZ, 0xfc, !PT ;  /* 0x0000004024247812 */ /* 0x000fe200078efcff */
[----:B------:R-:W2:Y:S01]  /*45c0*/  LDL.LU R29, [R1+0x220] ;  /* 0x00022000011d7983 */ /* 0x000ea20000300800 */
[----:B------:R-:W-:-:S02]  /*45d0*/  LOP3.LUT R49, R49, 0xff, RZ, 0xc0, !PT ;  /* 0x000000ff31317812 */ /* 0x000fc400078ec0ff */
[----:B------:R-:W-:Y:S01]  /*45e0*/  FSEL R83, R45, -INF , !P6 ;  /* 0xff8000002d537808 */ /* 0x000fe20007000000 */
[----:B------:R-:W2:Y:S01]  /*45f0*/  LDL.LU R30, [R1+0x21c] ;  /* 0x00021c00011e7983 */ /* 0x000ea20000300800 */
[----:B------:R-:W-:Y:S02]  /*4600*/  FSEL R81, R47, -INF , !P5 ;  /* 0xff8000002f517808 */ /* 0x000fe40006800000 */
[C---:B------:R-:W-:Y:S01]  /*4610*/  ISETP.GT.U32.AND P6, PT, R36.reuse, R112, PT ;  /* 0x000000702400720c */ /* 0x040fe20003fc4070 */
[----:B------:R-:W2:Y:S01]  /*4620*/  LDL.LU R31, [R1+0x218] ;  /* 0x00021800011f7983 */ /* 0x000ea20000300800 */
[----:B------:R-:W-:Y:S01]  /*4630*/  ISETP.GT.U32.AND P5, PT, R36, R2, PT ;  /* 0x000000022400720c */ /* 0x000fe20003fa4070 */
[----:B------:R-:W-:Y:S02]  /*4640*/  IMAD.IADD R36, R48, 0x1, R49 ;  /* 0x0000000130247824 */ /* 0x000fe400078e0231 */
[----:B------:R-:W2:Y:S04]  /*4650*/  LDL.LU R24, [R1+0x214] ;  /* 0x0002140001187983 */ /* 0x000ea80000300800 */
[----:B------:R-:W2:Y:S01]  /*4660*/  LDL.LU R25, [R1+0x210] ;  /* 0x0002100001197983 */ /* 0x000ea20000300800 */
[----:B------:R-:W-:-:S03]  /*4670*/  LOP3.LUT R36, R36, 0xffff, RZ, 0xc0, !PT ;  /* 0x0000ffff24247812 */ /* 0x000fc600078ec0ff */
[----:B------:R-:W2:Y:S04]  /*4680*/  LDL.LU R26, [R1+0x20c] ;  /* 0x00020c00011a7983 */ /* 0x000ea80000300800 */
[----:B------:R-:W2:Y:S04]  /*4690*/  LDL.LU R27, [R1+0x208] ;  /* 0x00020800011b7983 */ /* 0x000ea80000300800 */
[----:B------:R-:W2:Y:S04]  /*46a0*/  LDL.LU R20, [R1+0x204] ;  /* 0x0002040001147983 */ /* 0x000ea80000300800 */
[----:B------:R-:W2:Y:S01]  /*46b0*/  LDL.LU R21, [R1+0x200] ;  /* 0x0002000001157983 */ /* 0x000ea20000300800 */
[----:B------:R-:W-:-:S03]  /*46c0*/  ISETP.GT.U32.AND.EX P2, PT, R37, RZ, PT, P2 ;  /* 0x000000ff2500720c */ /* 0x000fc60003f44120 */
[----:B------:R-:W2:Y:S01]  /*46d0*/  LDL.LU R22, [R1+0x1fc] ;  /* 0x0001fc0001167983 */ /* 0x000ea20000300800 */
[----:B------:R-:W-:-:S03]  /*46e0*/  SHF.R.U32.HI R44, RZ, 0xf, R36 ;  /* 0x0000000fff2c7819 */ /* 0x000fc60000011624 */
[----:B------:R-:W2:Y:S04]  /*46f0*/  LDL.LU R23, [R1+0x1f8] ;  /* 0x0001f80001177983 */ /* 0x000ea80000300800 */
[----:B------:R-:W2:Y:S04]  /*4700*/  LDL.LU R16, [R1+0x1f4] ;  /* 0x0001f40001107983 */ /* 0x000ea80000300800 */
[----:B------:R-:W2:Y:S01]  /*4710*/  LDL.LU R17, [R1+0x1f0] ;  /* 0x0001f00001117983 */ /* 0x000ea20000300800 */
[----:B------:R-:W-:-:S03]  /*4720*/  FSEL R80, R80, -INF , !P2 ;  /* 0xff80000050507808 */ /* 0x000fc60005000000 */
[----:B------:R-:W2:Y:S01]  /*4730*/  LDL.LU R18, [R1+0x1ec] ;  /* 0x0001ec0001127983 */ /* 0x000ea20000300800 */
[----:B------:R-:W-:-:S03]  /*4740*/  LOP3.LUT P2, RZ, R44, 0x1, RZ, 0xc0, !PT ;  /* 0x000000012cff7812 */ /* 0x000fc6000784c0ff */
[----:B------:R-:W-:Y:S04]  /*4750*/  STL [R1+0xc], R15 ;  /* 0x00000c0f01007387 */ /* 0x000fe80000100800 */
[----:B------:R-:W-:Y:S04]  /*4760*/  STL [R1+0x1a8], R2 ;  /* 0x0001a80201007387 */ /* 0x000fe80000100800 */
[----:B------:R-:W-:Y:S01]  /*4770*/  STL [R1], R81 ;  /* 0x0000005101007387 */ /* 0x000fe20000100800 */
[----:B------:R-:W-:-:S03]  /*4780*/  FMUL R79, R111, c[0x0][0x188] ;  /* 0x000062006f4f7a20 */ /* 0x000fc60000400000 */
[----:B------:R-:W2:Y:S04]  /*4790*/  LDL.LU R115, [R1+0x58] ;  /* 0x0000580001737983 */ /* 0x000ea80000300800 */
[----:B------:R-:W1:Y:S04]  /*47a0*/  LDSM.16.M88.4 R52, [R107+0xb800] ;  /* 0x00b800006b34783b */ /* 0x000e680000000200 */
[----:B------:R0:W1:Y:S04]  /*47b0*/  LDSM.16.M88.4 R44, [R107+0xbc00] ;  /* 0x00bc00006b2c783b */ /* 0x0000680000000200 */
[----:B------:R-:W2:Y:S04]  /*47c0*/  LDL.LU R112, [R1+0x48] ;  /* 0x0000480001707983 */ /* 0x000ea80000300800 */
[----:B0-----:R-:W2:Y:S04]  /*47d0*/  LDL.LU R107, [R1+0x84] ;  /* 0x00008400016b7983 */ /* 0x001ea80000300800 */
[----:B------:R-:W2:Y:S04]  /*47e0*/  LDL.LU R109, [R1+0x70] ;  /* 0x00007000016d7983 */ /* 0x000ea80000300800 */
[----:B------:R-:W2:Y:S01]  /*47f0*/  LDL.LU R111, [R1+0x54] ;  /* 0x00005400016f7983 */ /* 0x000ea20000300800 */
[----:B------:R-:W-:-:S03]  /*4800*/  FMUL R76, R108, c[0x0][0x188] ;  /* 0x000062006c4c7a20 */ /* 0x000fc60000400000 */
[----:B------:R-:W3:Y:S01]  /*4810*/  LDL.LU R108, [R1+0x80] ;  /* 0x00008000016c7983 */ /* 0x000ee20000300800 */
[C---:B------:R-:W-:Y:S02]  /*4820*/  ISETP.GT.U32.AND.EX P4, PT, R37.reuse, RZ, PT, P4 ;  /* 0x000000ff2500720c */ /* 0x040fe40003f84140 */
[C---:B------:R-:W-:Y:S01]  /*4830*/  ISETP.GT.U32.AND.EX P3, PT, R37.reuse, RZ, PT, P3 ;  /* 0x000000ff2500720c */ /* 0x040fe20003f64130 */
[----:B------:R-:W-:Y:S01]  /*4840*/  HMMA.16816.F32 R60, R56, R50, R60 ;  /* 0x00000032383c723c */ /* 0x000fe2000000183c */
[C---:B------:R-:W-:Y:S01]  /*4850*/  ISETP.GT.U32.AND.EX P1, PT, R37.reuse, RZ, PT, P1 ;  /* 0x000000ff2500720c */ /* 0x040fe20003f24110 */
[----:B------:R-:W-:Y:S01]  /*4860*/  FMUL R77, R110, c[0x0][0x188] ;  /* 0x000062006e4d7a20 */ /* 0x000fe20000400000 */
[C---:B------:R-:W-:Y:S01]  /*4870*/  ISETP.GT.U32.AND.EX P6, PT, R37.reuse, RZ, PT, P6 ;  /* 0x000000ff2500720c */ /* 0x040fe20003fc4160 */
[----:B------:R-:W-:Y:S01]  /*4880*/  BAR.SYNC.DEFER_BLOCKING 0x0 ;  /* 0x0000000000007b1d */ /* 0x000fe20000010000 */
[----:B------:R-:W-:Y:S02]  /*4890*/  ISETP.GT.U32.AND.EX P5, PT, R37, RZ, PT, P5 ;  /* 0x000000ff2500720c */ /* 0x000fe40003fa4150 */
[----:B------:R-:W-:-:S04]  /*48a0*/  FMNMX R37, R10, R122, !PT ;  /* 0x0000007a0a257209 */ /* 0x000fc80007800000 */
[----:B------:R-:W-:-:S04]  /*48b0*/  FMNMX R37, R3, R37, !PT ;  /* 0x0000002503257209 */ /* 0x000fc80007800000 */
[----:B------:R-:W-:Y:S02]  /*48c0*/  FMNMX R48, R104, R37, !PT ;  /* 0x0000002568307209 */ /* 0x000fe40007800000 */
[----:B------:R-:W-:Y:S02]  /*48d0*/  SHF.R.U32.HI R37, RZ, 0xd, R36 ;  /* 0x0000000dff257819 */ /* 0x000fe40000011624 */
[----:B------:R-:W-:Y:S02]  /*48e0*/  FMNMX R48, R11, R48, !PT ;  /* 0x000000300b307209 */ /* 0x000fe40007800000 */
[----:B------:R-:W-:Y:S02]  /*48f0*/  FSEL R78, R78, -INF , !P1 ;  /* 0xff8000004e4e7808 */ /* 0x000fe40004800000 */
[----:B------:R-:W-:Y:S02]  /*4900*/  LOP3.LUT P1, RZ, R37, 0x1, RZ, 0xc0, !PT ;  /* 0x0000000125ff7812 */ /* 0x000fe4000782c0ff */
[----:B------:R-:W-:-:S02]  /*4910*/  FMNMX R37, R125, R48, !PT ;  /* 0x000000307d257209 */ /* 0x000fc40007800000 */
[--C-:B------:R-:W-:Y:S02]  /*4920*/  SHF.R.U32.HI R48, RZ, 0xc, R36.reuse ;  /* 0x0000000cff307819 */ /* 0x100fe40000011624 */
[----:B------:R-:W-:Y:S02]  /*4930*/  FMNMX R37, R124, R37, !PT ;  /* 0x000000257c257209 */ /* 0x000fe40007800000 */
[----:B------:R-:W-:Y:S02]  /*4940*/  FSEL R79, R79, -INF , !P3 ;  /* 0xff8000004f4f7808 */ /* 0x000fe40005800000 */
[----:B------:R-:W-:Y:S02]  /*4950*/  LOP3.LUT P3, RZ, R48, 0x1, RZ, 0xc0, !PT ;  /* 0x0000000130ff7812 */ /* 0x000fe4000786c0ff */
[----:B------:R-:W-:Y:S02]  /*4960*/  FMNMX R48, R106, R37, !PT ;  /* 0x000000256a307209 */ /* 0x000fe40007800000 */
[----:B------:R-:W-:-:S02]  /*4970*/  SHF.R.U32.HI R49, RZ, 0xe, R36 ;  /* 0x0000000eff317819 */ /* 0x000fc40000011624 */
[----:B------:R-:W-:Y:S02]  /*4980*/  FMNMX R48, R19, R48, !PT ;  /* 0x0000003013307209 */ /* 0x000fe40007800000 */
[----:B------:R-:W-:Y:S01]  /*4990*/  FSEL R82, R82, -INF , !P4 ;  /* 0xff80000052527808 */ /* 0x000fe20006000000 */
[----:B------:R-:W-:Y:S01]  /*49a0*/  FMUL R60, R60, c[0x0][0x188] ;  /* 0x000062003c3c7a20 */ /* 0x000fe20000400000 */
[----:B------:R-:W-:Y:S01]  /*49b0*/  LOP3.LUT P4, RZ, R49, 0x1, RZ, 0xc0, !PT ;  /* 0x0000000131ff7812 */ /* 0x000fe2000788c0ff */
[----:B------:R-:W4:Y:S01]  /*49c0*/  LDL.LU R19, [R1+0x1e8] ;  /* 0x0001e80001137983 */ /* 0x000f220000300800 */
[----:B------:R-:W-:Y:S02]  /*49d0*/  SHF.R.U32.HI R49, RZ, 0xb, R36 ;  /* 0x0000000bff317819 */ /* 0x000fe40000011624 */
[----:B------:R-:W-:Y:S02]  /*49e0*/  FMNMX R48, R12, R48, !PT ;  /* 0x000000300c307209 */ /* 0x000fe40007800000 */
[----:B------:R-:W-:Y:S01]  /*49f0*/  FSEL R76, R76, -INF , !P5 ;  /* 0xff8000004c4c7808 */ /* 0x000fe20006800000 */
[----:B------:R-:W4:Y:S01]  /*4a00*/  LDL.LU R12, [R1+0x1e4] ;  /* 0x0001e400010c7983 */ /* 0x000f220000300800 */
[----:B------:R-:W-:-:S02]  /*4a10*/  LOP3.LUT P5, RZ, R49, 0x1, RZ, 0xc0, !PT ;  /* 0x0000000131ff7812 */ /* 0x000fc400078ac0ff */
[----:B------:R-:W-:Y:S02]  /*4a20*/  FMNMX R49, R13, R48, !PT ;  /* 0x000000300d317209 */ /* 0x000fe40007800000 */
[----:B------:R-:W-:Y:S02]  /*4a30*/  SHF.R.U32.HI R48, RZ, 0xa, R36 ;  /* 0x0000000aff307819 */ /* 0x000fe40000011624 */
[----:B------:R-:W-:Y:S02]  /*4a40*/  FMNMX R49, R14, R49, !PT ;  /* 0x000000310e317209 */ /* 0x000fe40007800000 */
[----:B------:R-:W-:Y:S02]  /*4a50*/  MOV R110, R113 ;  /* 0x00000071006e7202 */ /* 0x000fe40000000f00 */
[----:B------:R-:W-:Y:S01]  /*4a60*/  FSEL R77, R77, -INF , !P6 ;  /* 0xff8000004d4d7808 */ /* 0x000fe20007000000 */
[----:B------:R-:W4:Y:S01]  /*4a70*/  LDL.LU R113, [R1+0x30] ;  /* 0x0000300001717983 */ /* 0x000f220000300800 */
[----:B------:R-:W-:-:S02]  /*4a80*/  LOP3.LUT P6, RZ, R48, 0x1, RZ, 0xc0, !PT ;  /* 0x0000000130ff7812 */ /* 0x000fc400078cc0ff */
[----:B------:R-:W-:Y:S01]  /*4a90*/  FSEL R2, R60, -INF , !P2 ;  /* 0xff8000003c027808 */ /* 0x000fe20005000000 */
[----:B------:R-:W4:Y:S01]  /*4aa0*/  LDL.LU R13, [R1+0x1e0] ;  /* 0x0001e000010d7983 */ /* 0x000f220000300800 */
[----:B------:R-:W-:-:S03]  /*4ab0*/  SHF.R.U32.HI R48, RZ, 0x9, R36 ;  /* 0x00000009ff307819 */ /* 0x000fc60000011624 */
[----:B------:R-:W4:Y:S01]  /*4ac0*/  LDL.LU R14, [R1+0x1dc] ;  /* 0x0001dc00010e7983 */ /* 0x000f220000300800 */
[----:B------:R-:W-:Y:S01]  /*4ad0*/  LOP3.LUT P2, RZ, R48, 0x1, RZ, 0xc0, !PT ;  /* 0x0000000130ff7812 */ /* 0x000fe2000784c0ff */
[----:B------:R-:W-:Y:S01]  /*4ae0*/  FMUL R61, R61, c[0x0][0x188] ;  /* 0x000062003d3d7a20 */ /* 0x000fe20000400000 */
[C---:B------:R-:W-:Y:S08]  /*4af0*/  HMMA.16816.F32 R64, R40.reuse, R84, R64 ;  /* 0x000000542840723c */ /* 0x040ff00000001840 */
[----:B-1----:R-:W-:Y:S01]  /*4b00*/  HMMA.16816.F32 R68, R40, R52, R68 ;  /* 0x000000342844723c */ /* 0x002fe20000001844 */
[----:B------:R-:W-:Y:S01]  /*4b10*/  IMAD.MOV.U32 R85, RZ, RZ, R0 ;  /* 0x000000ffff557224 */ /* 0x000fe200078e0000 */
[----:B------:R-:W-:-:S06]  /*4b20*/  FSEL R0, R61, -INF , !P4 ;  /* 0xff8000003d007808 */ /* 0x000fcc0006000000 */
[----:B------:R-:W-:Y:S01]  /*4b30*/  HMMA.16816.F32 R72, R40, R44, R72 ;  /* 0x0000002c2848723c */ /* 0x000fe20000001848 */
[----:B--2---:R-:W-:Y:S01]  /*4b40*/  FMNMX R49, R111, R49, !PT ;  /* 0x000000316f317209 */ /* 0x004fe20007800000 */
[----:B------:R0:W-:Y:S03]  /*4b50*/  STL [R1+0x1b0], R111 ;  /* 0x0001b06f01007387 */ /* 0x0001e60000100800 */
[----:B------:R-:W-:Y:S01]  /*4b60*/  FMNMX R48, R112, R49, !PT ;  /* 0x0000003170307209 */ /* 0x000fe20007800000 */
[----:B0-----:R-:W2:Y:S04]  /*4b70*/  LDL.LU R111, [R1+0x1c] ;  /* 0x00001c00016f7983 */ /* 0x001ea80000300800 */
[----:B------:R-:W-:Y:S04]  /*4b80*/  STL [R1+0x4], R2 ;  /* 0x0000040201007387 */ /* 0x000fe80000100800 */
[----:B------:R0:W-:Y:S04]  /*4b90*/  STL [R1+0x1b4], R112 ;  /* 0x0001b47001007387 */ /* 0x0001e80000100800 */
[----:B0-----:R-:W2:Y:S01]  /*4ba0*/  LDL.LU R112, [R1+0x5c] ;  /* 0x00005c0001707983 */ /* 0x001ea20000300800 */
[----:B---3--:R-:W-:-:S04]  /*4bb0*/  FMNMX R40, R108, R48, !PT ;  /* 0x000000306c287209 */ /* 0x008fc80007800000 */
[----:B------:R-:W-:Y:S01]  /*4bc0*/  FMNMX R40, R102, R40, !PT ;  /* 0x0000002866287209 */ /* 0x000fe20007800000 */
[----:B------:R-:W-:Y:S03]  /*4bd0*/  STL [R1+0x24], R0 ;  /* 0x0000240001007387 */ /* 0x000fe60000100800 */
[----:B------:R-:W-:Y:S01]  /*4be0*/  FMNMX R40, R76, R40, !PT ;  /* 0x000000284c287209 */ /* 0x000fe20007800000 */
[----:B------:R0:W-:Y:S04]  /*4bf0*/  STL [R1+0x1ac], R76 ;  /* 0x0001ac4c01007387 */ /* 0x0001e80000100800 */
[----:B0-----:R-:W3:Y:S01]  /*4c00*/  LDL.LU R76, [R1+0x68] ;  /* 0x00006800014c7983 */ /* 0x001ee20000300800 */
[----:B------:R-:W-:Y:S01]  /*4c10*/  HMMA.16816.F32 R64, R56, R86, R64 ;  /* 0x000000563840723c */ /* 0x000fe20000001840 */
[----:B------:R-:W-:-:S04]  /*4c20*/  FMNMX R37, R123, R121, !PT ;  /* 0x000000797b257209 */ /* 0x000fc80007800000 */
[----:B------:R-:W-:Y:S02]  /*4c30*/  FMNMX R37, R118, R37, !PT ;  /* 0x0000002576257209 */ /* 0x000fe40007800000 */
[----:B------:R-:W-:Y:S02]  /*4c40*/  SHF.R.U32.HI R41, RZ, 0x8, R36 ;  /* 0x00000008ff297819 */ /* 0x000fe40000011624 */
[----:B------:R-:W-:Y:S01]  /*4c50*/  FMNMX R37, R120, R37, !PT ;  /* 0x0000002578257209 */ /* 0x000fe20007800000 */
[----:B------:R-:W-:Y:S01]  /*4c60*/  FMUL R62, R62, c[0x0][0x188] ;  /* 0x000062003e3e7a20 */ /* 0x000fe20000400000 */
[----:B------:R-:W-:Y:S02]  /*4c70*/  LOP3.LUT P4, RZ, R41, 0x1, RZ, 0xc0, !PT ;  /* 0x0000000129ff7812 */ /* 0x000fe4000788c0ff */
[----:B------:R-:W-:Y:S02]  /*4c80*/  FMNMX R37, R4, R37, !PT ;  /* 0x0000002504257209 */ /* 0x000fe40007800000 */
[----:B------:R-:W-:-:S02]  /*4c90*/  FMNMX R41, R78, R40, !PT ;  /* 0x000000284e297209 */ /* 0x000fc40007800000 */
[----:B------:R-:W-:Y:S02]  /*4ca0*/  FMNMX R37, R5, R37, !PT ;  /* 0x0000002505257209 */ /* 0x000fe40007800000 */
[----:B------:R-:W-:Y:S02]  /*4cb0*/  SHF.R.U32.HI R40, RZ, 0x7, R36 ;  /* 0x00000007ff287819 */ /* 0x000fe40000011624 */
[----:B------:R-:W-:Y:S01]  /*4cc0*/  FMNMX R41, R80, R41, !PT ;  /* 0x0000002950297209 */ /* 0x000fe20007800000 */
[----:B------:R-:W-:Y:S01]  /*4cd0*/  HMMA.16816.F32 R68, R56, R54, R68 ;  /* 0x000000363844723c */ /* 0x000fe20000001844 */
[----:B------:R-:W-:Y:S01]  /*4ce0*/  FSEL R50, R62, -INF , !P1 ;  /* 0xff8000003e327808 */ /* 0x000fe20004800000 */
[----:B------:R-:W-:Y:S01]  /*4cf0*/  FMUL R64, R64, c[0x0][0x188] ;  /* 0x0000620040407a20 */ /* 0x000fe20000400000 */
[----:B------:R-:W-:Y:S02]  /*4d00*/  FMNMX R37, R6, R37, !PT ;  /* 0x0000002506257209 */ /* 0x000fe40007800000 */
[----:B------:R-:W-:-:S02]  /*4d10*/  LOP3.LUT P1, RZ, R40, 0x1, RZ, 0xc0, !PT ;  /* 0x0000000128ff7812 */ /* 0x000fc4000782c0ff */
[----:B------:R-:W-:Y:S02]  /*4d20*/  SHF.R.U32.HI R40, RZ, 0x6, R36 ;  /* 0x00000006ff287819 */ /* 0x000fe40000011624 */
[----:B------:R-:W-:Y:S02]  /*4d30*/  FMNMX R41, R83, R41, !PT ;  /* 0x0000002953297209 */ /* 0x000fe40007800000 */
[----:B------:R-:W-:Y:S02]  /*4d40*/  FMNMX R37, R7, R37, !PT ;  /* 0x0000002507257209 */ /* 0x000fe40007800000 */
[----:B------:R-:W-:Y:S02]  /*4d50*/  FSEL R51, R64, -INF , !P5 ;  /* 0xff80000040337808 */ /* 0x000fe40006800000 */
[----:B------:R-:W-:Y:S02]  /*4d60*/  LOP3.LUT P5, RZ, R40, 0x1, RZ, 0xc0, !PT ;  /* 0x0000000128ff7812 */ /* 0x000fe400078ac0ff */
[----:B------:R-:W-:Y:S01]  /*4d70*/  FMNMX R40, R15, R41, !PT ;  /* 0x000000290f287209 */ /* 0x000fe20007800000 */
[----:B------:R-:W-:Y:S03]  /*4d80*/  HMMA.16816.F32 R72, R56, R46, R72 ;  /* 0x0000002e3848723c */ /* 0x000fe60000001848 */
[----:B------:R-:W-:-:S04]  /*4d90*/  FMNMX R41, R8, R40, !PT ;  /* 0x0000002808297209 */ /* 0x000fc80007800000 */
[----:B------:R-:W-:Y:S01]  /*4da0*/  FMNMX R41, R9, R41, !PT ;  /* 0x0000002909297209 */ /* 0x000fe20007800000 */
[----:B------:R-:W-:-:S03]  /*4db0*/  FMUL R65, R65, c[0x0][0x188] ;  /* 0x0000620041417a20 */ /* 0x000fc60000400000 */
[----:B------:R-:W-:Y:S02]  /*4dc0*/  FMNMX R41, R117, R41, !PT ;  /* 0x0000002975297209 */ /* 0x000fe40007800000 */
[--C-:B------:R-:W-:Y:S02]  /*4dd0*/  SHF.R.U32.HI R40, RZ, 0x5, R36.reuse ;  /* 0x00000005ff287819 */ /* 0x100fe40000011624 */
[----:B------:R-:W-:Y:S01]  /*4de0*/  FMNMX R41, R2, R41, !PT ;  /* 0x0000002902297209 */ /* 0x000fe20007800000 */
[----:B------:R-:W-:Y:S01]  /*4df0*/  FMUL R68, R68, c[0x0][0x188] ;  /* 0x0000620044447a20 */ /* 0x000fe20000400000 */
[----:B------:R-:W-:Y:S02]  /*4e00*/  FSEL R42, R65, -INF , !P6 ;  /* 0xff800000412a7808 */ /* 0x000fe40007000000 */
[----:B------:R-:W-:Y:S02]  /*4e10*/  LOP3.LUT P6, RZ, R40, 0x1, RZ, 0xc0, !PT ;  /* 0x0000000128ff7812 */ /* 0x000fe400078cc0ff */
[----:B------:R-:W-:-:S02]  /*4e20*/  SHF.R.U32.HI R40, RZ, 0x4, R36 ;  /* 0x00000004ff287819 */ /* 0x000fc40000011624 */
[----:B------:R-:W-:Y:S01]  /*4e30*/  FMNMX R41, R0, R41, !PT ;  /* 0x0000002900297209 */ /* 0x000fe20007800000 */
[----:B------:R-:W-:Y:S01]  /*4e40*/  FMUL R69, R69, c[0x0][0x188] ;  /* 0x0000620045457a20 */ /* 0x000fe20000400000 */
[----:B------:R-:W-:Y:S02]  /*4e50*/  FSEL R2, R68, -INF , !P1 ;  /* 0xff80000044027808 */ /* 0x000fe40004800000 */
[----:B------:R-:W-:Y:S02]  /*4e60*/  LOP3.LUT P1, RZ, R40, 0x1, RZ, 0xc0, !PT ;  /* 0x0000000128ff7812 */ /* 0x000fe4000782c0ff */
[----:B------:R-:W-:Y:S01]  /*4e70*/  FMNMX R41, R51, R41, !PT ;  /* 0x0000002933297209 */ /* 0x000fe20007800000 */
[----:B------:R-:W-:Y:S01]  /*4e80*/  STL [R1+0x40], R50 ;  /* 0x0000403201007387 */ /* 0x000fe20000100800 */
[----:B------:R-:W-:Y:S01]  /*4e90*/  SHF.R.U32.HI R40, RZ, 0x3, R36 ;  /* 0x00000003ff287819 */ /* 0x000fe20000011624 */
[----:B------:R-:W-:Y:S01]  /*4ea0*/  FMUL R72, R72, c[0x0][0x188] ;  /* 0x0000620048487a20 */ /* 0x000fe20000400000 */
[----:B------:R-:W-:Y:S01]  /*4eb0*/  FSEL R0, R69, -INF , !P5 ;  /* 0xff80000045007808 */ /* 0x000fe20006800000 */
[----:B------:R-:W3:Y:S01]  /*4ec0*/  LDL.LU R15, [R1+0x1d8] ;  /* 0x0001d800010f7983 */ /* 0x000ee20000300800 */
[----:B------:R-:W-:-:S02]  /*4ed0*/  FMNMX R41, R42, R41, !PT ;  /* 0x000000292a297209 */ /* 0x000fc40007800000 */
[----:B------:R-:W-:Y:S01]  /*4ee0*/  LOP3.LUT P5, RZ, R40, 0x1, RZ, 0xc0, !PT ;  /* 0x0000000128ff7812 */ /* 0x000fe200078ac0ff */
[----:B------:R-:W-:Y:S01]  /*4ef0*/  STL [R1+0x14], R51 ;  /* 0x0000143301007387 */ /* 0x000fe20000100800 */
[----:B------:R-:W-:-:S03]  /*4f00*/  SHF.R.U32.HI R40, RZ, 0x2, R36 ;  /* 0x00000002ff287819 */ /* 0x000fc60000011624 */
[----:B------:R-:W3:Y:S01]  /*4f10*/  LDL.LU R8, [R1+0x1d4] ;  /* 0x0001d40001087983 */ /* 0x000ee20000300800 */
[----:B------:R-:W-:-:S03]  /*4f20*/  FMNMX R41, R2, R41, !PT ;  /* 0x0000002902297209 */ /* 0x000fc60007800000 */
[----:B------:R-:W3:Y:S01]  /*4f30*/  LDL.LU R9, [R1+0x1d0] ;  /* 0x0001d00001097983 */ /* 0x000ee20000300800 */
[----:B------:R-:W-:-:S03]  /*4f40*/  FMUL R73, R73, c[0x0][0x188] ;  /* 0x0000620049497a20 */ /* 0x000fc60000400000 */
[----:B------:R-:W-:Y:S04]  /*4f50*/  STL [R1+0x8], R42 ;  /* 0x0000082a01007387 */ /* 0x000fe80000100800 */
[----:B------:R0:W-:Y:S01]  /*4f60*/  STL [R1+0x10], R2 ;  /* 0x0000100201007387 */ /* 0x0001e20000100800 */
[----:B------:R-:W-:-:S03]  /*4f70*/  FMNMX R41, R0, R41, !PT ;  /* 0x0000002900297209 */ /* 0x000fc60007800000 */
[----:B------:R1:W-:Y:S01]  /*4f80*/  STL [R1+0x20], R0 ;  /* 0x0000200001007387 */ /* 0x0003e20000100800 */
[----:B0-----:R-:W-:Y:S02]  /*4f90*/  FSEL R2, R72, -INF , !P5 ;  /* 0xff80000048027808 */ /* 0x001fe40006800000 */
[----:B------:R-:W-:-:S04]  /*4fa0*/  LOP3.LUT P5, RZ, R40, 0x1, RZ, 0xc0, !PT ;  /* 0x0000000128ff7812 */ /* 0x000fc800078ac0ff */
[----:B-1----:R-:W-:Y:S01]  /*4fb0*/  FSEL R0, R73, -INF , !P5 ;  /* 0xff80000049007808 */ /* 0x002fe20006800000 */
[----:B------:R0:W-:Y:S04]  /*4fc0*/  STL [R1+0x44], R2 ;  /* 0x0000440201007387 */ /* 0x0001e80000100800 */
[----:B------:R1:W-:Y:S04]  /*4fd0*/  STL [R1+0x50], R0 ;  /* 0x0000500001007387 */ /* 0x0003e80000100800 */
[----:B------:R-:W3:Y:S01]  /*4fe0*/  LDL.LU R45, [R1+0x74] ;  /* 0x00007400012d7983 */ /* 0x000ee20000300800 */
[----:B------:R-:W-:Y:S01]  /*4ff0*/  FMUL R63, R63, c[0x0][0x188] ;  /* 0x000062003f3f7a20 */ /* 0x000fe20000400000 */
[----:B------:R-:W-:Y:S01]  /*5000*/  FMNMX R41, R2, R41, !PT ;  /* 0x0000002902297209 */ /* 0x000fe20007800000 */
[----:B------:R-:W-:-:S03]  /*5010*/  FMUL R66, R66, c[0x0][0x188] ;  /* 0x0000620042427a20 */ /* 0x000fc60000400000 */
[----:B0-----:R-:W-:Y:S01]  /*5020*/  FSEL R2, R63, -INF , !P3 ;  /* 0xff8000003f027808 */ /* 0x001fe20005800000 */
[----:B------:R-:W-:Y:S02]  /*5030*/  FMUL R67, R67, c[0x0][0x188] ;  /* 0x0000620043437a20 */ /* 0x000fe40000400000 */
[----:B------:R-:W-:Y:S02]  /*5040*/  FMUL R70, R70, c[0x0][0x188] ;  /* 0x0000620046467a20 */ /* 0x000fe40000400000 */
[----:B------:R0:W-:Y:S01]  /*5050*/  STL [R1+0x2c], R2 ;  /* 0x00002c0201007387 */ /* 0x0001e20000100800 */
[----:B--2---:R-:W-:-:S04]  /*5060*/  FMNMX R37, R112, R37, !PT ;  /* 0x0000002570257209 */ /* 0x004fc80007800000 */
[----:B------:R-:W-:-:S04]  /*5070*/  FMNMX R37, R115, R37, !PT ;  /* 0x0000002573257209 */ /* 0x000fc80007800000 */
[----:B------:R-:W-:-:S04]  /*5080*/  FMNMX R37, R111, R37, !PT ;  /* 0x000000256f257209 */ /* 0x000fc80007800000 */
[----:B----4-:R-:W-:-:S04]  /*5090*/  FMNMX R37, R113, R37, !PT ;  /* 0x0000002571257209 */ /* 0x010fc80007800000 */
[----:B------:R-:W-:-:S04]  /*50a0*/  FMNMX R37, R109, R37, !PT ;  /* 0x000000256d257209 */ /* 0x000fc80007800000 */
[----:B---3--:R-:W-:-:S04]  /*50b0*/  FMNMX R37, R76, R37, !PT ;  /* 0x000000254c257209 */ /* 0x008fc80007800000 */
[----:B------:R-:W-:-:S04]  /*50c0*/  FMNMX R37, R107, R37, !PT ;  /* 0x000000256b257209 */ /* 0x000fc80007800000 */
        /* <DEDUP_REMOVED lines=9> */
[----:B------:R-:W-:Y:S02]  /*5160*/  FMNMX R40, R50, R37, !PT ;  /* 0x0000002532287209 */ /* 0x000fe40007800000 */
[----:B------:R-:W-:Y:S02]  /*5170*/  FMNMX R37, R0, R41, !PT ;  /* 0x0000002900257209 */ /* 0x000fe40007800000 */
[----:B-1----:R-:W-:Y:S02]  /*5180*/  FSEL R0, R66, -INF , !P2 ;  /* 0xff80000042007808 */ /* 0x002fe40005000000 */
[----:B------:R-:W-:Y:S02]  /*5190*/  FMNMX R41, R2, R40, !PT ;  /* 0x0000002802297209 */ /* 0x000fe40007800000 */
[----:B0-----:R-:W-:Y:S01]  /*51a0*/  FSEL R2, R67, -INF , !P4 ;  /* 0xff80000043027808 */ /* 0x001fe20006000000 */
[----:B------:R0:W-:Y:S01]  /*51b0*/  STL [R1+0x34], R0 ;  /* 0x0000340001007387 */ /* 0x0001e20000100800 */
[----:B------:R-:W-:-:S03]  /*51c0*/  FMNMX R41, R0, R41, !PT ;  /* 0x0000002900297209 */ /* 0x000fc60007800000 */
[----:B------:R1:W-:Y:S01]  /*51d0*/  STL [R1+0x3c], R2 ;  /* 0x00003c0201007387 */ /* 0x0003e20000100800 */
[----:B0-----:R-:W-:-:S05]  /*51e0*/  FSEL R0, R70, -INF , !P6 ;  /* 0xff80000046007808 */ /* 0x001fca0007000000 */
[----:B------:R0:W-:Y:S04]  /*51f0*/  STL [R1+0x60], R0 ;  /* 0x0000600001007387 */ /* 0x0001e80000100800 */
[----:B------:R-:W2:Y:S04]  /*5200*/  LDL.LU R42, [R1+0x78] ;  /* 0x00007800012a7983 */ /* 0x000ea80000300800 */
[----:B------:R-:W3:Y:S01]  /*5210*/  SHFL.BFLY PT, R40, R37, 0x2, 0x1f ;  /* 0x0c401f0025287f89 */ /* 0x000ee200000e0000 */
[----:B------:R-:W-:Y:S01]  /*5220*/  FMUL R71, R71, c[0x0][0x188] ;  /* 0x0000620047477a20 */ /* 0x000fe20000400000 */
[----:B------:R-:W-:-:S02]  /*5230*/  SHF.R.U32.HI R36, RZ, 0x1, R36 ;  /* 0x00000001ff247819 */ /* 0x000fc40000011624 */
[----:B------:R-:W-:Y:S01]  /*5240*/  FMNMX R41, R2, R41, !PT ;  /* 0x0000002902297209 */ /* 0x000fe20007800000 */
[----:B------:R-:W-:Y:S01]  /*5250*/  FMUL R74, R74, c[0x0][0x188] ;  /* 0x000062004a4a7a20 */ /* 0x000fe20000400000 */
[----:B------:R-:W-:Y:S02]  /*5260*/  LOP3.LUT P2, RZ, R36, 0x1, RZ, 0xc0, !PT ;  /* 0x0000000124ff7812 */ /* 0x000fe4000784c0ff */
[----:B-1----:R-:W-:Y:S02]  /*5270*/  FSEL R2, R71, -INF , !P1 ;  /* 0xff80000047027808 */ /* 0x002fe40004800000 */
[----:B------:R-:W-:Y:S01]  /*5280*/  FMNMX R41, R0, R41, !PT ;  /* 0x0000002900297209 */ /* 0x000fe20007800000 */
[----:B------:R-:W-:Y:S01]  /*5290*/  FMUL R75, R75, c[0x0][0x188] ;  /* 0x000062004b4b7a20 */ /* 0x000fe20000400000 */
[----:B0-----:R-:W-:Y:S02]  /*52a0*/  FSEL R0, R74, -INF , !P2 ;  /* 0xff8000004a007808 */ /* 0x001fe40005000000 */
[----:B------:R-:W-:-:S02]  /*52b0*/  FMNMX R41, R2, R41, !PT ;  /* 0x0000002902297209 */ /* 0x000fc40007800000 */
[----:B------:R-:W-:Y:S02]  /*52c0*/  FSEL R117, R75, -INF , !P0 ;  /* 0xff8000004b757808 */ /* 0x000fe40004000000 */
[----:B------:R-:W-:-:S04]  /*52d0*/  FMNMX R36, R0, R41, !PT ;  /* 0x0000002900247209 */ /* 0x000fc80007800000 */
[----:B------:R-:W-:Y:S02]  /*52e0*/  FMNMX R36, R117, R36, !PT ;  /* 0x0000002475247209 */ /* 0x000fe40007800000 */
[----:B---3--:R-:W-:-:S03]  /*52f0*/  FMNMX R40, R37, R40, !PT ;  /* 0x0000002825287209 */ /* 0x008fc60007800000 */
[----:B------:R-:W0:Y:S04]  /*5300*/  SHFL.BFLY PT, R37, R36, 0x2, 0x1f ;  /* 0x0c401f0024257f89 */ /* 0x000e2800000e0000 */
[----:B------:R-:W1:Y:S01]  /*5310*/  SHFL.BFLY PT, R41, R40, 0x1, 0x1f ;  /* 0x0c201f0028297f89 */ /* 0x000e6200000e0000 */
[----:B0-----:R-:W-:Y:S02]  /*5320*/  FMNMX R37, R36, R37, !PT ;  /* 0x0000002524257209 */ /* 0x001fe40007800000 */
[----:B-1----:R-:W-:-:S04]  /*5330*/  FMNMX R36, R40, R41, !PT ;  /* 0x0000002928247209 */ /* 0x002fc80007800000 */
[----:B------:R-:W-:Y:S01]  /*5340*/  FMNMX R36, R36, R45, !PT ;  /* 0x0000002d24247209 */ /* 0x000fe20007800000 */
[----:B------:R-:W0:Y:S04]  /*5350*/  SHFL.BFLY PT, R40, R37, 0x1, 0x1f ;  /* 0x0c201f0025287f89 */ /* 0x000e2800000e0000 */
[--C-:B------:R-:W-:Y:S02]  /*5360*/  FADD R122, R122, -R36.reuse ;  /* 0x800000247a7a7221 */ /* 0x100fe40000000000 */
[----:B------:R-:W-:Y:S02]  /*5370*/  FADD R41, R10, -R36 ;  /* 0x800000240a297221 */ /* 0x000fe40000000000 */
[----:B------:R-:W-:Y:S01]  /*5380*/  FMUL R122, R122, 1.4426950216293334961 ;  /* 0x3fb8aa3b7a7a7820 */ /* 0x000fe20000400000 */
[----:B------:R1:W-:Y:S01]  /*5390*/  STS.U16 [R119+0xa800], R90 ;  /* 0x00a8005a77007388 */ /* 0x0003e20000000400 */
[----:B------:R-:W-:-:S02]  /*53a0*/  FMUL R41, R41, 1.4426950216293334961 ;  /* 0x3fb8aa3b29297820 */ /* 0x000fc40000400000 */
[----:B------:R-:W1:Y:S01]  /*53b0*/  MUFU.EX2 R43, R122 ;  /* 0x0000007a002b7308 */ /* 0x000e620000000800 */
[----:B------:R-:W-:Y:S04]  /*53c0*/  STS.U16 [R119+0x8000], R98 ;  /* 0x0080006277007388 */ /* 0x000fe80000000400 */
[----:B------:R-:W-:Y:S03]  /*53d0*/  STS.U16 [R119+0x8800], R97 ;  /* 0x0088006177007388 */ /* 0x000fe60000000400 */
[----:B------:R3:W-:Y:S01]  /*53e0*/  MUFU.EX2 R44, R41 ;  /* 0x00000029002c7308 */ /* 0x0007e20000000800 */
[----:B------:R-:W-:Y:S01]  /*53f0*/  STS.U16 [R119+0x9000], R99 ;  /* 0x0090006377007388 */ /* 0x000fe20000000400 */
[----:B0-----:R-:W-:-:S03]  /*5400*/  FMNMX R37, R37, R40, !PT ;  /* 0x0000002825257209 */ /* 0x001fc60007800000 */
[----:B------:R-:W-:Y:S01]  /*5410*/  STS.U16 [R119+0x9800], R95 ;  /* 0x0098005f77007388 */ /* 0x000fe20000000400 */
[----:B---3--:R-:W-:-:S03]  /*5420*/  FADD R41, R3, -R36 ;  /* 0x8000002403297221 */ /* 0x008fc60000000000 */
[----:B------:R0:W-:Y:S01]  /*5430*/  STS.U16 [R119+0xa000], R93 ;  /* 0x00a0005d77007388 */ /* 0x0001e20000000400 */
[----:B------:R-:W-:-:S03]  /*5440*/  FMUL R41, R41, 1.4426950216293334961 ;  /* 0x3fb8aa3b29297820 */ /* 0x000fc60000400000 */
[----:B------:R3:W-:Y:S01]  /*5450*/  STS.U16 [R119+0xb000], R89 ;  /* 0x00b0005977007388 */ /* 0x0007e20000000400 */
[----:B------:R-:W0:Y:S01]  /*5460*/  MUFU.EX2 R3, R41 ;  /* 0x0000002900037308 */ /* 0x000e220000000800 */
[----:B-1----:R-:W-:Y:S01]  /*5470*/  IMAD.MOV.U32 R90, RZ, RZ, R43 ;  /* 0x000000ffff5a7224 */ /* 0x002fe200078e002b */
[----:B------:R-:W-:Y:S01]  /*5480*/  LOP3.LUT R43, R119, 0x40, RZ, 0x3c, !PT ;  /* 0x00000040772b7812 */ /* 0x000fe200078e3cff */
[----:B------:R-:W-:Y:S01]  /*5490*/  FADD R40, -R36, R45 ;  /* 0x0000002d24287221 */ /* 0x000fe20000000100 */
[----:B------:R-:W-:Y:S04]  /*54a0*/  STS.U16 [R119+0xb800], R88 ;  /* 0x00b8005877007388 */ /* 0x000fe80000000400 */
[----:B------:R-:W-:Y:S01]  /*54b0*/  STS.U16 [R43+0x8400], R101 ;  /* 0x008400652b007388 */ /* 0x000fe20000000400 */
[----:B------:R-:W-:-:S03]  /*54c0*/  FMUL R40, R40, 1.4426950216293334961 ;  /* 0x3fb8aa3b28287820 */ /* 0x000fc60000400000 */
[----:B------:R-:W-:Y:S04]  /*54d0*/  STS.U16 [R43+0x8c00], R100 ;  /* 0x008c00642b007388 */ /* 0x000fe80000000400 */
[----:B------:R-:W-:Y:S01]  /*54e0*/  STS.U16 [R43+0x9400], R96 ;  /* 0x009400602b007388 */ /* 0x000fe20000000400 */
[----:B0-----:R-:W-:-:S03]  /*54f0*/  IMAD.MOV.U32 R93, RZ, RZ, R3 ;  /* 0x000000ffff5d7224 */ /* 0x001fc600078e0003 */
[----:B------:R-:W-:Y:S01]  /*5500*/  STS.U16 [R43+0x9c00], R94 ;  /* 0x009c005e2b007388 */ /* 0x000fe20000000400 */
[----:B------:R-:W0:Y:S03]  /*5510*/  MUFU.EX2 R3, R40 ;  /* 0x0000002800037308 */ /* 0x000e260000000800 */
[----:B------:R-:W-:Y:S04]  /*5520*/  STS.U16 [R43+0xa400], R92 ;  /* 0x00a4005c2b007388 */ /* 0x000fe80000000400 */
[----:B------:R1:W-:Y:S04]  /*5530*/  STS.U16 [R43+0xac00], R38 ;  /* 0x00ac00262b007388 */ /* 0x0003e80000000400 */
[----:B------:R4:W-:Y:S04]  /*5540*/  STS.U16 [R43+0xb400], R39 ;  /* 0x00b400272b007388 */ /* 0x0009e80000000400 */
[----:B------:R-:W-:Y:S04]  /*5550*/  STS.U16 [R43+0xbc00], R91 ;  /* 0x00bc005b2b007388 */ /* 0x000fe80000000400 */
[----:B------:R-:W-:Y:S01]  /*5560*/  BAR.SYNC.DEFER_BLOCKING 0x0 ;  /* 0x0000000000007b1d */ /* 0x000fe20000010000 */
[----:B0-----:R-:W-:-:S02]  /*5570*/  FMUL R52, R3, R32 ;  /* 0x0000002003347220 */ /* 0x001fc40000400000 */
[C---:B------:R-:W-:Y:S02]  /*5580*/  FMUL R53, R3.reuse, R33 ;  /* 0x0000002103357220 */ /* 0x040fe40000400000 */
[C---:B------:R-:W-:Y:S01]  /*5590*/  FMUL R60, R3.reuse, R24 ;  /* 0x00000018033c7220 */ /* 0x040fe20000400000 */
[----:B------:R-:W4:Y:S01]  /*55a0*/  LDL.LU R10, [R1+0x1cc] ;  /* 0x0001cc00010a7983 */ /* 0x000f220000300800 */
[----:B------:R-:W-:Y:S02]  /*55b0*/  FMUL R61, R3, R25 ;  /* 0x00000019033d7220 */ /* 0x000fe40000400000 */
[----:B------:R-:W-:-:S04]  /*55c0*/  FADD R104, R104, -R36 ;  /* 0x8000002468687221 */ /* 0x000fc80000000000 */
[----:B------:R-:W-:-:S04]  /*55d0*/  FMUL R104, R104, 1.4426950216293334961 ;  /* 0x3fb8aa3b68687820 */ /* 0x000fc80000400000 */
[----:B------:R-:W0:Y:S01]  /*55e0*/  MUFU.EX2 R86, R104 ;  /* 0x0000006800567308 */ /* 0x000e220000000800 */
[----:B---3--:R-:W-:Y:S02]  /*55f0*/  IMAD.MOV.U32 R89, RZ, RZ, R44 ;  /* 0x000000ffff597224 */ /* 0x008fe400078e002c */
[C---:B------:R-:W-:Y:S02]  /*5600*/  FMUL R64, R3.reuse, R20 ;  /* 0x0000001403407220 */ /* 0x040fe40000400000 */
[C---:B------:R-:W-:Y:S01]  /*5610*/  FMUL R65, R3.reuse, R21 ;  /* 0x0000001503417220 */ /* 0x040fe20000400000 */
[----:B------:R-:W-:Y:S01]  /*5620*/  F2FP.PACK_AB R72, R90, R89 ;  /* 0x000000595a48723e */ /* 0x000fe200000000ff */
[C---:B------:R-:W-:Y:S01]  /*5630*/  FMUL R12, R3.reuse, R12 ;  /* 0x0000000c030c7220 */ /* 0x040fe20000400000 */
[----:B------:R-:W-:Y:S01]  /*5640*/  LDSM.16.M88.4 R48, [R116+0x8000] ;  /* 0x008000007430783b */ /* 0x000fe20000000200 */
[----:B------:R-:W-:Y:S02]  /*5650*/  FMUL R13, R3, R13 ;  /* 0x0000000d030d7220 */ /* 0x000fe40000400000 */
[----:B------:R-:W-:Y:S01]  /*5660*/  FADD R125, R125, -R36 ;  /* 0x800000247d7d7221 */ /* 0x000fe20000000000 */
[----:B------:R-:W-:Y:S01]  /*5670*/  LDSM.16.M88.4 R44, [R116+0x8800] ;  /* 0x00880000742c783b */ /* 0x000fe20000000200 */
[----:B0-----:R-:W-:-:S02]  /*5680*/  F2FP.PACK_AB R74, R86, R93 ;  /* 0x0000005d564a723e */ /* 0x001fc400000000ff */
[----:B--2---:R-:W-:-:S05]  /*5690*/  FMNMX R37, R37, R42, !PT ;  /* 0x0000002a25257209 */ /* 0x004fca0007800000 */
[----:B------:R-:W-:-:S04]  /*56a0*/  FADD R40, -R37, R42 ;  /* 0x0000002a25287221 */ /* 0x000fc80000000100 */
[----:B------:R-:W-:Y:S02]  /*56b0*/  FMUL R40, R40, 1.4426950216293334961 ;  /* 0x3fb8aa3b28287820 */ /* 0x000fe40000400000 */
[--C-:B-1----:R-:W-:Y:S02]  /*56c0*/  FADD R38, R118, -R37.reuse ;  /* 0x8000002576267221 */ /* 0x102fe40000000000 */
[----:B------:R0:W1:Y:S01]  /*56d0*/  MUFU.EX2 R118, R40 ;  /* 0x0000002800767308 */ /* 0x0000620000000800 */
[--C-:B------:R-:W-:Y:S02]  /*56e0*/  FADD R123, R123, -R37.reuse ;  /* 0x800000257b7b7221 */ /* 0x100fe40000000000 */
[--C-:B------:R-:W-:Y:S02]  /*56f0*/  FADD R121, R121, -R37.reuse ;  /* 0x8000002579797221 */ /* 0x100fe40000000000 */
[----:B------:R-:W-:Y:S02]  /*5700*/  FADD R120, R120, -R37 ;  /* 0x8000002578787221 */ /* 0x000fe40000000000 */
[----:B------:R-:W-:-:S02]  /*5710*/  FMUL R38, R38, 1.4426950216293334961 ;  /* 0x3fb8aa3b26267820 */ /* 0x000fc40000400000 */
[----:B------:R-:W-:Y:S01]  /*5720*/  FMUL R68, R3, R16 ;  /* 0x0000001003447220 */ /* 0x000fe20000400000 */
[----:B0-----:R-:W-:Y:S01]  /*5730*/  LDSM.16.M88.4 R40, [R116+0x9000] ;  /* 0x009000007428783b */ /* 0x001fe20000000200 */
[C---:B-1----:R-:W-:Y:S02]  /*5740*/  FMUL R54, R118.reuse, R34 ;  /* 0x0000002276367220 */ /* 0x042fe40000400000 */
[C---:B------:R-:W-:Y:S02]  /*5750*/  FMUL R55, R118.reuse, R35 ;  /* 0x0000002376377220 */ /* 0x040fe40000400000 */
[----:B------:R-:W0:Y:S01]  /*5760*/  LDSM.16.M88.4 R32, [R116+0x9800] ;  /* 0x009800007420783b */ /* 0x000e220000000200 */
[C---:B------:R-:W-:Y:S02]  /*5770*/  FMUL R62, R118.reuse, R26 ;  /* 0x0000001a763e7220 */ /* 0x040fe40000400000 */
[----:B------:R-:W-:Y:S02]  /*5780*/  FMUL R63, R118, R27 ;  /* 0x0000001b763f7220 */ /* 0x000fe40000400000 */
[----:B------:R-:W1:Y:S01]  /*5790*/  LDSM.16.M88.4 R24, [R116+0xa800] ;  /* 0x00a800007418783b */ /* 0x000e620000000200 */
[----:B------:R-:W-:-:S02]  /*57a0*/  FMUL R81, R123, 1.4426950216293334961 ;  /* 0x3fb8aa3b7b517820 */ /* 0x000fc40000400000 */
[----:B------:R-:W-:Y:S02]  /*57b0*/  FMUL R121, R121, 1.4426950216293334961 ;  /* 0x3fb8aa3b79797820 */ /* 0x000fe40000400000 */
[----:B------:R-:W-:Y:S01]  /*57c0*/  FMUL R120, R120, 1.4426950216293334961 ;  /* 0x3fb8aa3b78787820 */ /* 0x000fe20000400000 */
[----:B------:R2:W-:Y:S08]  /*57d0*/  MUFU.EX2 R92, R38 ;  /* 0x00000026005c7308 */ /* 0x0005f00000000800 */
[----:B------:R-:W-:Y:S08]  /*57e0*/  MUFU.EX2 R81, R81 ;  /* 0x0000005100517308 */ /* 0x000ff00000000800 */
[----:B----4-:R-:W3:Y:S08]  /*57f0*/  MUFU.EX2 R39, R121 ;  /* 0x0000007900277308 */ /* 0x010ef00000000800 */
[----:B------:R-:W4:Y:S01]  /*5800*/  MUFU.EX2 R84, R120 ;  /* 0x0000007800547308 */ /* 0x000f220000000800 */
[----:B------:R-:W-:-:S02]  /*5810*/  FMUL R66, R118, R22 ;  /* 0x0000001676427220 */ /* 0x000fc40000400000 */
[----:B------:R-:W-:Y:S02]  /*5820*/  FMUL R67, R118, R23 ;  /* 0x0000001776437220 */ /* 0x000fe40000400000 */
[----:B--2---:R-:W-:Y:S01]  /*5830*/  FADD R38, R11, -R36 ;  /* 0x800000240b267221 */ /* 0x004fe20000000000 */
[----:B------:R-:W-:Y:S01]  /*5840*/  LDSM.16.M88.4 R20, [R116+0xb000] ;  /* 0x00b000007414783b */ /* 0x000fe20000000200 */
[----:B---3--:R-:W-:Y:S02]  /*5850*/  F2FP.PACK_AB R73, R39, R81 ;  /* 0x000000512749723e */ /* 0x008fe400000000ff */
[----:B------:R-:W-:Y:S01]  /*5860*/  FMUL R38, R38, 1.4426950216293334961 ;  /* 0x3fb8aa3b26267820 */ /* 0x000fe20000400000 */
[----:B------:R-:W2:Y:S01]  /*5870*/  LDL.LU R11, [R1+0x1c8] ;  /* 0x0001c800010b7983 */ /* 0x000ea20000300800 */
[----:B----4-:R-:W-:Y:S01]  /*5880*/  F2FP.PACK_AB R75, R84, R92 ;  /* 0x0000005c544b723e */ /* 0x010fe200000000ff */
[C---:B------:R-:W-:Y:S02]  /*5890*/  FMUL R14, R118.reuse, R14 ;  /* 0x0000000e760e7220 */ /* 0x040fe40000400000 */
[----:B------:R-:W-:-:S04]  /*58a0*/  FMUL R15, R118, R15 ;  /* 0x0000000f760f7220 */ /* 0x000fc80000400000 */
[----:B0-----:R-:W-:Y:S01]  /*58b0*/  HMMA.16816.F32 R64, R72, R32, R64 ;  /* 0x000000204840723c */ /* 0x001fe20000001840 */
[----:B------:R0:W-:Y:S06]  /*58c0*/  MUFU.EX2 R87, R38 ;  /* 0x0000002600577308 */ /* 0x0001ec0000000800 */
[--C-:B------:R-:W-:Y:S02]  /*58d0*/  FADD R33, R4, -R37.reuse ;  /* 0x8000002504217221 */ /* 0x100fe40000000000 */
[----:B------:R-:W3:Y:S01]  /*58e0*/  LDL.LU R4, [R1+0x1c4] ;  /* 0x0001c40001047983 */ /* 0x000ee20000300800 */
[----:B------:R-:W-:-:S03]  /*58f0*/  FADD R32, R5, -R37 ;  /* 0x8000002505207221 */ /* 0x000fc60000000000 */
[----:B------:R-:W4:Y:S01]  /*5900*/  LDL.LU R5, [R1+0x1c0] ;  /* 0x0001c00001057983 */ /* 0x000f220000300800 */
[----:B0-----:R-:W-:-:S03]  /*5910*/  FMUL R38, R125, 1.4426950216293334961 ;  /* 0x3fb8aa3b7d267820 */ /* 0x001fc60000400000 */
[----:B------:R-:W2:Y:S01]  /*5920*/  LDL.LU R95, [R1+0x4c] ;  /* 0x00004c00015f7983 */ /* 0x000ea20000300800 */
[--C-:B------:R-:W-:Y:S01]  /*5930*/  FADD R125, R6, -R37.reuse ;  /* 0x80000025067d7221 */ /* 0x100fe20000000000 */
[----:B-1----:R-:W-:Y:S02]  /*5940*/  HMMA.16816.F32 R12, R72, R24, R12 ;  /* 0x00000018480c723c */ /* 0x002fe4000000180c */
[----:B------:R-:W2:Y:S04]  /*5950*/  LDL.LU R97, [R1+0x38] ;  /* 0x0000380001617983 */ /* 0x000ea80000300800 */
[----:B------:R-:W2:Y:S01]  /*5960*/  LDL.LU R122, [R1+0x28] ;  /* 0x00002800017a7983 */ /* 0x000ea20000300800 */
[----:B------:R-:W-:-:S03]  /*5970*/  FADD R24, R7, -R37 ;  /* 0x8000002507187221 */ /* 0x000fc60000000000 */
[----:B------:R-:W2:Y:S04]  /*5980*/  LDL.LU R6, [R1+0x1bc] ;  /* 0x0001bc0001067983 */ /* 0x000ea80000300800 */
[----:B------:R-:W2:Y:S04]  /*5990*/  LDL.LU R104, [R1+0x18] ;  /* 0x0000180001687983 */ /* 0x000ea80000300800 */
[----:B------:R-:W2:Y:S01]  /*59a0*/  LDL.LU R7, [R1+0x1b8] ;  /* 0x0001b80001077983 */ /* 0x000ea20000300800 */
[----:B------:R-:W-:Y:S02]  /*59b0*/  FMUL R69, R3, R17 ;  /* 0x0000001103457220 */ /* 0x000fe40000400000 */
[----:B------:R-:W-:-:S02]  /*59c0*/  FMUL R70, R118, R18 ;  /* 0x0000001276467220 */ /* 0x000fc40000400000 */
[C---:B------:R-:W-:Y:S02]  /*59d0*/  FMUL R71, R118.reuse, R19 ;  /* 0x0000001376477220 */ /* 0x040fe40000400000 */
[----:B------:R-:W-:Y:S01]  /*59e0*/  LDSM.16.M88.4 R16, [R116+0xb800] ;  /* 0x00b800007410783b */ /* 0x000fe20000000200 */
[C---:B------:R-:W-:Y:S02]  /*59f0*/  FMUL R56, R3.reuse, R28 ;  /* 0x0000001c03387220 */ /* 0x040fe40000400000 */
[----:B------:R-:W-:Y:S02]  /*5a00*/  FMUL R57, R3, R29 ;  /* 0x0000001d03397220 */ /* 0x000fe40000400000 */
[C---:B------:R-:W-:Y:S02]  /*5a10*/  FMUL R58, R118.reuse, R30 ;  /* 0x0000001e763a7220 */ /* 0x040fe40000400000 */
[----:B------:R-:W-:Y:S02]  /*5a20*/  FMUL R59, R118, R31 ;  /* 0x0000001f763b7220 */ /* 0x000fe40000400000 */
[----:B------:R-:W0:Y:S01]  /*5a30*/  LDSM.16.M88.4 R28, [R116+0xa000] ;  /* 0x00a00000741c783b */ /* 0x000e220000000200 */
[----:B------:R-:W-:-:S02]  /*5a40*/  FADD R124, R124, -R36 ;  /* 0x800000247c7c7221 */ /* 0x000fc40000000000 */
[----:B------:R-:W-:Y:S02]  /*5a50*/  FADD R106, R106, -R36 ;  /* 0x800000246a6a7221 */ /* 0x000fe40000000000 */
[----:B------:R-:W-:Y:S02]  /*5a60*/  FMUL R124, R124, 1.4426950216293334961 ;  /* 0x3fb8aa3b7c7c7820 */ /* 0x000fe40000400000 */
[----:B------:R-:W-:Y:S02]  /*5a70*/  FMUL R125, R125, 1.4426950216293334961 ;  /* 0x3fb8aa3b7d7d7820 */ /* 0x000fe40000400000 */
[----:B------:R-:W-:Y:S02]  /*5a80*/  FMUL R106, R106, 1.4426950216293334961 ;  /* 0x3fb8aa3b6a6a7820 */ /* 0x000fe40000400000 */
[----:B------:R-:W-:Y:S02]  /*5a90*/  FMUL R33, R33, 1.4426950216293334961 ;  /* 0x3fb8aa3b21217820 */ /* 0x000fe40000400000 */
[----:B------:R-:W-:-:S02]  /*5aa0*/  FMUL R32, R32, 1.4426950216293334961 ;  /* 0x3fb8aa3b20207820 */ /* 0x000fc40000400000 */
[----:B------:R-:W-:Y:S01]  /*5ab0*/  FMUL R24, R24, 1.4426950216293334961 ;  /* 0x3fb8aa3b18187820 */ /* 0x000fe20000400000 */
[----:B------:R-:W-:Y:S01]  /*5ac0*/  MUFU.EX2 R88, R124 ;  /* 0x0000007c00587308 */ /* 0x000fe20000000800 */
[----:B------:R-:W-:-:S07]  /*5ad0*/  MOV R98, R85 ;  /* 0x0000005500627202 */ /* 0x000fce0000000f00 */
[----:B------:R-:W1:Y:S08]  /*5ae0*/  MUFU.EX2 R91, R38 ;  /* 0x00000026005b7308 */ /* 0x000e700000000800 */
[----:B------:R-:W-:Y:S08]  /*5af0*/  MUFU.EX2 R99, R106 ;  /* 0x0000006a00637308 */ /* 0x000ff00000000800 */
[----:B------:R-:W-:Y:S08]  /*5b00*/  MUFU.EX2 R85, R33 ;  /* 0x0000002100557308 */ /* 0x000ff00000000800 */
[----:B------:R-:W0:Y:S08]  /*5b10*/  MUFU.EX2 R100, R32 ;  /* 0x0000002000647308 */ /* 0x000e300000000800 */
[----:B------:R-:W-:Y:S08]  /*5b20*/  MUFU.EX2 R125, R125 ;  /* 0x0000007d007d7308 */ /* 0x000ff00000000800 */
[----:B------:R-:W0:Y:S01]  /*5b30*/  MUFU.EX2 R124, R24 ;  /* 0x00000018007c7308 */ /* 0x000e220000000800 */
[----:B------:R-:W-:-:S02]  /*5b40*/  FMUL R8, R3, R8 ;  /* 0x0000000803087220 */ /* 0x000fc40000400000 */
[----:B------:R-:W-:Y:S02]  /*5b50*/  FMUL R9, R3, R9 ;  /* 0x0000000903097220 */ /* 0x000fe40000400000 */
[----:B------:R-:W-:Y:S01]  /*5b60*/  FMUL R10, R118, R10 ;  /* 0x0000000a760a7220 */ /* 0x000fe20000400000 */
[C---:B------:R-:W-:Y:S08]  /*5b70*/  HMMA.16816.F32 R52, R72.reuse, R48, R52 ;  /* 0x000000304834723c */ /* 0x040ff00000001834 */
[----:B------:R-:W-:Y:S01]  /*5b80*/  HMMA.16816.F32 R56, R72, R44, R56 ;  /* 0x0000002c4838723c */ /* 0x000fe20000001838 */
[----:B------:R-:W-:-:S07]  /*5b90*/  LOP3.LUT R49, R116, 0x40, RZ, 0x3c, !PT ;  /* 0x0000004074317812 */ /* 0x000fce00078e3cff */
[C---:B------:R-:W-:Y:S08]  /*5ba0*/  HMMA.16816.F32 R60, R72.reuse, R40, R60 ;  /* 0x00000028483c723c */ /* 0x040ff0000000183c */
[----:B0-----:R-:W-:Y:S01]  /*5bb0*/  HMMA.16816.F32 R68, R72, R28, R68 ;  /* 0x0000001c4844723c */ /* 0x001fe20000001844 */
[----:B------:R-:W-:-:S04]  /*5bc0*/  FADD R113, R113, -R37 ;  /* 0x8000002571717221 */ /* 0x000fc80000000000 */
[----:B------:R-:W-:-:S06]  /*5bd0*/  FMUL R113, R113, 1.4426950216293334961 ;  /* 0x3fb8aa3b71717820 */ /* 0x000fcc0000400000 */
[----:B------:R-:W-:Y:S01]  /*5be0*/  MUFU.EX2 R113, R113 ;  /* 0x0000007100717308 */ /* 0x000fe20000000800 */
[C---:B---3--:R-:W-:Y:S02]  /*5bf0*/  FMUL R4, R3.reuse, R4 ;  /* 0x0000000403047220 */ /* 0x048fe40000400000 */
[----:B----4-:R-:W-:Y:S02]  /*5c00*/  FMUL R5, R3, R5 ;  /* 0x0000000503057220 */ /* 0x010fe40000400000 */
[C---:B--2---:R-:W-:Y:S02]  /*5c10*/  FMUL R6, R118.reuse, R6 ;  /* 0x0000000676067220 */ /* 0x044fe40000400000 */
[----:B------:R-:W-:-:S07]  /*5c20*/  FMUL R7, R118, R7 ;  /* 0x0000000776077220 */ /* 0x000fce0000400000 */
[----:B------:R-:W-:Y:S07]  /*5c30*/  HMMA.16816.F32 R4, R72, R16, R4 ;  /* 0x000000104804723c */ /* 0x000fee0000001804 */
[----:B------:R-:W-:-:S04]  /*5c40*/  FADD R16, R97, -R36 ;  /* 0x8000002461107221 */ /* 0x000fc80000000000 */
[----:B------:R-:W-:Y:S02]  /*5c50*/  FMUL R123, R16, 1.4426950216293334961 ;  /* 0x3fb8aa3b107b7820 */ /* 0x000fe40000400000 */
[----:B------:R-:W-:-:S04]  /*5c60*/  FADD R16, R122, -R36 ;  /* 0x800000247a107221 */ /* 0x000fc80000000000 */
[----:B------:R-:W-:Y:S02]  /*5c70*/  FMUL R122, R16, 1.4426950216293334961 ;  /* 0x3fb8aa3b107a7820 */ /* 0x000fe40000400000 */
[----:B------:R-:W-:-:S04]  /*5c80*/  FADD R16, R104, -R36 ;  /* 0x8000002468107221 */ /* 0x000fc80000000000 */
[----:B------:R-:W-:Y:S02]  /*5c90*/  FMUL R121, R16, 1.4426950216293334961 ;  /* 0x3fb8aa3b10797820 */ /* 0x000fe40000400000 */
[--C-:B------:R-:W-:Y:S02]  /*5ca0*/  FADD R16, R112, -R37.reuse ;  /* 0x8000002570107221 */ /* 0x100fe40000000000 */
[----:B------:R-:W2:Y:S02]  /*5cb0*/  LDL.LU R112, [R1+0x1b4] ;  /* 0x0001b40001707983 */ /* 0x000ea40000300800 */
[----:B------:R-:W-:Y:S02]  /*5cc0*/  FMUL R120, R16, 1.4426950216293334961 ;  /* 0x3fb8aa3b10787820 */ /* 0x000fe40000400000 */
[----:B------:R-:W-:-:S04]  /*5cd0*/  FADD R16, R115, -R37 ;  /* 0x8000002573107221 */ /* 0x000fc80000000000 */
[----:B------:R-:W-:Y:S02]  /*5ce0*/  FMUL R115, R16, 1.4426950216293334961 ;  /* 0x3fb8aa3b10737820 */ /* 0x000fe40000400000 */
[----:B------:R-:W-:Y:S02]  /*5cf0*/  FADD R16, R111, -R37 ;  /* 0x800000256f107221 */ /* 0x000fe40000000000 */
[----:B------:R-:W3:Y:S01]  /*5d00*/  LDL.LU R111, [R1+0x1b0] ;  /* 0x0001b000016f7983 */ /* 0x000ee20000300800 */
[----:B------:R-:W-:-:S07]  /*5d10*/  FMUL R11, R118, R11 ;  /* 0x0000000b760b7220 */ /* 0x000fce0000400000 */
[----:B------:R-:W-:Y:S07]  /*5d20*/  HMMA.16816.F32 R8, R72, R20, R8 ;  /* 0x000000144808723c */ /* 0x000fee0000001808 */
[----:B-1----:R-:W-:Y:S02]  /*5d30*/  F2FP.PACK_AB R72, R91, R87 ;  /* 0x000000575b48723e */ /* 0x002fe400000000ff */
[----:B------:R-:W-:Y:S02]  /*5d40*/  F2FP.PACK_AB R73, R100, R85 ;  /* 0x000000556449723e */ /* 0x000fe400000000ff */
[----:B------:R-:W-:-:S02]  /*5d50*/  F2FP.PACK_AB R74, R99, R88 ;  /* 0x00000058634a723e */ /* 0x000fc400000000ff */
[----:B------:R-:W-:-:S07]  /*5d60*/  F2FP.PACK_AB R75, R124, R125 ;  /* 0x0000007d7c4b723e */ /* 0x000fce00000000ff */
[C---:B------:R-:W-:Y:S08]  /*5d70*/  HMMA.16816.F32 R64, R72.reuse, R34, R64 ;  /* 0x000000224840723c */ /* 0x040ff00000001840 */
[----:B------:R-:W-:Y:S01]  /*5d80*/  HMMA.16816.F32 R32, R72, R26, R12 ;  /* 0x0000001a4820723c */ /* 0x000fe2000000180c */
[----:B------:R-:W0:Y:S01]  /*5d90*/  LDSM.16.M88.4 R12, [R49+0x8800] ;  /* 0x00880000310c783b */ /* 0x000e220000000200 */
[----:B------:R-:W-:-:S02]  /*5da0*/  FADD R38, R95, -R36 ;  /* 0x800000245f267221 */ /* 0x000fc40000000000 */
[----:B------:R-:W-:Y:S02]  /*5db0*/  FMUL R16, R16, 1.4426950216293334961 ;  /* 0x3fb8aa3b10107820 */ /* 0x000fe40000400000 */
[----:B------:R-:W-:Y:S01]  /*5dc0*/  IMAD.MOV.U32 R104, RZ, RZ, R98 ;  /* 0x000000ffff687224 */ /* 0x000fe200078e0062 */
[----:B------:R-:W-:Y:S01]  /*5dd0*/  MUFU.EX2 R123, R123 ;  /* 0x0000007b007b7308 */ /* 0x000fe20000000800 */
[----:B------:R-:W-:Y:S01]  /*5de0*/  FMUL R38, R38, 1.4426950216293334961 ;  /* 0x3fb8aa3b26267820 */ /* 0x000fe20000400000 */
[----:B------:R-:W-:Y:S01]  /*5df0*/  HMMA.16816.F32 R56, R72, R46, R56 ;  /* 0x0000002e4838723c */ /* 0x000fe20000001838 */
[----:B------:R-:W-:Y:S01]  /*5e00*/  IMAD.MOV.U32 R98, RZ, RZ, R114 ;  /* 0x000000ffff627224 */ /* 0x000fe200078e0072 */
[----:B------:R-:W1:Y:S04]  /*5e10*/  LDSM.16.M88.4 R24, [R49+0x9000] ;  /* 0x009000003118783b */ /* 0x000e680000000200 */
[----:B------:R-:W4:Y:S01]  /*5e20*/  MUFU.EX2 R38, R38 ;  /* 0x0000002600267308 */ /* 0x000f220000000800 */
[----:B------:R-:W-:-:S07]  /*5e30*/  FADD R48, R108, -R36 ;  /* 0x800000246c307221 */ /* 0x000fce0000000000 */
[----:B------:R-:W-:Y:S08]  /*5e40*/  MUFU.EX2 R122, R122 ;  /* 0x0000007a007a7308 */ /* 0x000ff00000000800 */
[----:B------:R-:W0:Y:S08]  /*5e50*/  MUFU.EX2 R121, R121 ;  /* 0x0000007900797308 */ /* 0x000e300000000800 */
[----:B------:R-:W-:Y:S08]  /*5e60*/  MUFU.EX2 R120, R120 ;  /* 0x0000007800787308 */ /* 0x000ff00000000800 */
[----:B------:R-:W1:Y:S01]  /*5e70*/  MUFU.EX2 R115, R115 ;  /* 0x0000007300737308 */ /* 0x000e620000000800 */
[----:B------:R-:W-:Y:S01]  /*5e80*/  HMMA.16816.F32 R60, R72, R42, R60 ;  /* 0x0000002a483c723c */ /* 0x000fe2000000183c */
[----:B------:R-:W-:Y:S01]  /*5e90*/  IMAD.MOV.U32 R97, RZ, RZ, R110 ;  /* 0x000000ffff617224 */ /* 0x000fe200078e006e */
[----:B------:R-:W-:Y:S05]  /*5ea0*/  LDSM.16.M88.4 R44, [R49+0xb000] ;  /* 0x00b00000312c783b */ /* 0x000fea0000000200 */
[----:B------:R-:W1:Y:S01]  /*5eb0*/  MUFU.EX2 R114, R16 ;  /* 0x0000001000727308 */ /* 0x000e620000000800 */
[----:B----4-:R-:W-:-:S02]  /*5ec0*/  F2FP.PACK_AB R40, R123, R38 ;  /* 0x000000267b28723e */ /* 0x010fc400000000ff */
[----:B0-----:R-:W-:Y:S02]  /*5ed0*/  F2FP.PACK_AB R42, R121, R122 ;  /* 0x0000007a792a723e */ /* 0x001fe400000000ff */
[----:B-1----:R-:W-:Y:S02]  /*5ee0*/  F2FP.PACK_AB R41, R115, R120 ;  /* 0x000000787329723e */ /* 0x002fe400000000ff */
[----:B------:R-:W-:-:S07]  /*5ef0*/  F2FP.PACK_AB R43, R113, R114 ;  /* 0x00000072712b723e */ /* 0x000fce00000000ff */
[----:B------:R-:W-:Y:S07]  /*5f00*/  HMMA.16816.F32 R56, R40, R12, R56 ;  /* 0x0000000c2838723c */ /* 0x000fee0000001838 */
[----:B------:R-:W-:-:S04]  /*5f10*/  FADD R12, R109, -R37 ;  /* 0x800000256d0c7221 */ /* 0x000fc80000000000 */
[----:B------:R-:W-:Y:S02]  /*5f20*/  FMUL R108, R12, 1.4426950216293334961 ;  /* 0x3fb8aa3b0c6c7820 */ /* 0x000fe40000400000 */
[----:B------:R-:W-:Y:S02]  /*5f30*/  FADD R12, R76, -R37 ;  /* 0x800000254c0c7221 */ /* 0x000fe40000000000 */
[----:B------:R-:W4:Y:S04]  /*5f40*/  LDL.LU R76, [R1+0x1ac] ;  /* 0x0001ac00014c7983 */ /* 0x000f280000300800 */
[----:B------:R-:W4:Y:S04]  /*5f50*/  LDL.LU R96, [R1] ;  /* 0x0000000001607983 */ /* 0x000f280000300800 */
[----:B------:R-:W4:Y:S01]  /*5f60*/  LDL.LU R13, [R1+0xc] ;  /* 0x00000c00010d7983 */ /* 0x000f220000300800 */
[----:B------:R-:W-:Y:S03]  /*5f70*/  HMMA.16816.F32 R68, R72, R30, R68 ;  /* 0x0000001e4844723c */ /* 0x000fe60000001844 */
[----:B------:R-:W0:Y:S01]  /*5f80*/  LDSM.16.M88.4 R28, [R49+0x8000] ;  /* 0x00800000311c783b */ /* 0x000e220000000200 */
[----:B------:R-:W-:-:S04]  /*5f90*/  FMUL R48, R48, 1.4426950216293334961 ;  /* 0x3fb8aa3b30307820 */ /* 0x000fc80000400000 */
[C---:B------:R-:W-:Y:S01]  /*5fa0*/  HMMA.16816.F32 R52, R72.reuse, R50, R52 ;  /* 0x000000324834723c */ /* 0x040fe20000001834 */
[----:B------:R-:W-:Y:S07]  /*5fb0*/  MUFU.EX2 R110, R48 ;  /* 0x00000030006e7308 */ /* 0x000fee0000000800 */
[C---:B------:R-:W-:Y:S01]  /*5fc0*/  HMMA.16816.F32 R20, R72.reuse, R22, R8 ;  /* 0x000000164814723c */ /* 0x040fe20000001808 */
[----:B------:R-:W-:Y:S07]  /*5fd0*/  LDSM.16.M88.4 R8, [R49+0x9800] ;  /* 0x009800003108783b */ /* 0x000fee0000000200 */
[----:B------:R-:W-:Y:S01]  /*5fe0*/  HMMA.16816.F32 R72, R72, R18, R4 ;  /* 0x000000124848723c */ /* 0x000fe20000001804 */
[----:B------:R-:W-:Y:S07]  /*5ff0*/  LDSM.16.M88.4 R4, [R49+0xa800] ;  /* 0x00a800003104783b */ /* 0x000fee0000000200 */
[C---:B------:R-:W-:Y:S08]  /*6000*/  HMMA.16816.F32 R60, R40.reuse, R24, R60 ;  /* 0x00000018283c723c */ /* 0x040ff0000000183c */
[----:B0-----:R-:W-:Y:S07]  /*6010*/  HMMA.16816.F32 R52, R40, R28, R52 ;  /* 0x0000001c2834723c */ /* 0x001fee0000001834 */
[----:B------:R-:W-:-:S04]  /*6020*/  FADD R28, R102, -R36 ;  /* 0x80000024661c7221 */ /* 0x000fc80000000000 */
[----:B------:R-:W-:Y:S02]  /*6030*/  FMUL R28, R28, 1.4426950216293334961 ;  /* 0x3fb8aa3b1c1c7820 */ /* 0x000fe40000400000 */
[----:B------:R-:W-:Y:S02]  /*6040*/  IMAD.MOV.U32 R25, RZ, RZ, R92 ;  /* 0x000000ffff197224 */ /* 0x000fe400078e005c */
[----:B------:R0:W-:Y:S01]  /*6050*/  MUFU.EX2 R109, R28 ;  /* 0x0000001c006d7308 */ /* 0x0001e20000000800 */
[----:B------:R-:W4:Y:S01]  /*6060*/  LDL.LU R92, [R1+0x64] ;  /* 0x00006400015c7983 */ /* 0x000f220000300800 */
[----:B------:R-:W-:-:S03]  /*6070*/  IMAD.MOV.U32 R29, RZ, RZ, R105 ;  /* 0x000000ffff1d7224 */ /* 0x000fc600078e0069 */
[----:B0-----:R-:W4:Y:S01]  /*6080*/  LDL.LU R28, [R1+0x6c] ;  /* 0x00006c00011c7983 */ /* 0x001f220000300800 */
[----:B---3--:R-:W-:-:S04]  /*6090*/  FADD R16, R111, -R36 ;  /* 0x800000246f107221 */ /* 0x008fc80000000000 */
[----:B------:R-:W-:Y:S02]  /*60a0*/  FMUL R111, R16, 1.4426950216293334961 ;  /* 0x3fb8aa3b106f7820 */ /* 0x000fe40000400000 */
[----:B------:R-:W-:Y:S04]  /*60b0*/  LDSM.16.M88.4 R16, [R49+0xa000] ;  /* 0x00a000003110783b */ /* 0x000fe80000000200 */
[----:B------:R-:W0:Y:S02]  /*60c0*/  LDSM.16.M88.4 R48, [R49+0xb800] ;  /* 0x00b800003130783b */ /* 0x000e240000000200 */
[----:B0-----:R-:W-:Y:S07]  /*60d0*/  HMMA.16816.F32 R72, R40, R48, R72 ;  /* 0x000000302848723c */ /* 0x001fee0000001848 */
[----:B------:R-:W-:-:S02]  /*60e0*/  IMAD.MOV.U32 R49, RZ, RZ, R29 ;  /* 0x000000ffff317224 */ /* 0x000fc400078e001d */
[----:B------:R-:W3:Y:S01]  /*60f0*/  LDL.LU R29, [R1+0x7c] ;  /* 0x00007c00011d7983 */ /* 0x000ee20000300800 */
[----:B------:R-:W-:Y:S01]  /*6100*/  HMMA.16816.F32 R64, R40, R8, R64 ;  /* 0x000000082840723c */ /* 0x000fe20000001840 */
[----:B--2---:R-:W-:-:S06]  /*6110*/  FADD R112, R112, -R36 ;  /* 0x8000002470707221 */ /* 0x004fcc0000000000 */
[----:B------:R-:W-:-:S04]  /*6120*/  FADD R8, R107, -R37 ;  /* 0x800000256b087221 */ /* 0x000fc80000000000 */
[----:B------:R-:W-:Y:S02]  /*6130*/  FMUL R106, R8, 1.4426950216293334961 ;  /* 0x3fb8aa3b086a7820 */ /* 0x000fe40000400000 */
[----:B------:R-:W-:Y:S02]  /*6140*/  FADD R8, R103, -R37 ;  /* 0x8000002567087221 */ /* 0x000fe40000000000 */
[----:B------:R-:W-:Y:S02]  /*6150*/  FMUL R112, R112, 1.4426950216293334961 ;  /* 0x3fb8aa3b70707820 */ /* 0x000fe40000400000 */
[----:B------:R-:W-:Y:S02]  /*6160*/  FMUL R12, R12, 1.4426950216293334961 ;  /* 0x3fb8aa3b0c0c7820 */ /* 0x000fe40000400000 */
[----:B------:R-:W-:Y:S01]  /*6170*/  FMUL R8, R8, 1.4426950216293334961 ;  /* 0x3fb8aa3b08087820 */ /* 0x000fe20000400000 */
[----:B------:R-:W-:Y:S01]  /*6180*/  MUFU.EX2 R111, R111 ;  /* 0x0000006f006f7308 */ /* 0x000fe20000000800 */
[C---:B------:R-:W-:Y:S07]  /*6190*/  HMMA.16816.F32 R68, R40.reuse, R16, R68 ;  /* 0x000000102844723c */ /* 0x040fee0000001844 */
[----:B------:R-:W0:Y:S01]  /*61a0*/  MUFU.EX2 R112, R112 ;  /* 0x0000007000707308 */ /* 0x000e220000000800 */
[C---:B------:R-:W-:Y:S07]  /*61b0*/  HMMA.16816.F32 R20, R40.reuse, R44, R20 ;  /* 0x0000002c2814723c */ /* 0x040fee0000001814 */
[----:B------:R-:W-:Y:S08]  /*61c0*/  MUFU.EX2 R108, R108 ;  /* 0x0000006c006c7308 */ /* 0x000ff00000000800 */
[----:B------:R-:W1:Y:S08]  /*61d0*/  MUFU.EX2 R107, R12 ;  /* 0x0000000c006b7308 */ /* 0x000e700000000800 */
[----:B------:R-:W-:Y:S08]  /*61e0*/  MUFU.EX2 R106, R106 ;  /* 0x0000006a006a7308 */ /* 0x000ff00000000800 */
[----:B------:R-:W2:Y:S01]  /*61f0*/  MUFU.EX2 R105, R8 ;  /* 0x0000000800697308 */ /* 0x000ea20000000800 */
[----:B------:R-:W-:Y:S07]  /*6200*/  HMMA.16816.F32 R32, R40, R4, R32 ;  /* 0x000000042820723c */ /* 0x000fee0000001820 */
[----:B0-----:R-:W-:-:S02]  /*6210*/  F2FP.PACK_AB R40, R112, R111 ;  /* 0x0000006f7028723e */ /* 0x001fc400000000ff */
[----:B-1----:R-:W-:Y:S02]  /*6220*/  F2FP.PACK_AB R41, R107, R108 ;  /* 0x0000006c6b29723e */ /* 0x002fe400000000ff */
[----:B------:R-:W-:Y:S02]  /*6230*/  F2FP.PACK_AB R42, R109, R110 ;  /* 0x0000006e6d2a723e */ /* 0x000fe400000000ff */
[----:B--2---:R-:W-:Y:S01]  /*6240*/  F2FP.PACK_AB R43, R105, R106 ;  /* 0x0000006a692b723e */ /* 0x004fe200000000ff */
[----:B----4-:R-:W-:Y:S02]  /*6250*/  FADD R24, R13, -R36 ;  /* 0x800000240d187221 */ /* 0x010fe40000000000 */
[----:B------:R-:W-:-:S04]  /*6260*/  IMAD.MOV.U32 R44, RZ, RZ, R87 ;  /* 0x000000ffff2c7224 */ /* 0x000fc800078e0057 */
[C---:B------:R-:W-:Y:S08]  /*6270*/  HMMA.16816.F32 R56, R40.reuse, R14, R56 ;  /* 0x0000000e2838723c */ /* 0x040ff00000001838 */
[C---:B------:R-:W-:Y:S07]  /*6280*/  HMMA.16816.F32 R16, R40.reuse, R18, R68 ;  /* 0x000000122810723c */ /* 0x040fee0000001844 */
[----:B------:R-:W-:Y:S01]  /*6290*/  MOV R68, R84 ;  /* 0x0000005400447202 */ /* 0x000fe20000000f00 */
[----:B------:R-:W-:Y:S01]  /*62a0*/  HMMA.16816.F32 R12, R40, R46, R20 ;  /* 0x0000002e280c723c */ /* 0x000fe20000001814 */
[----:B------:R-:W-:Y:S01]  /*62b0*/  FADD R78, R78, -R36 ;  /* 0x800000244e4e7221 */ /* 0x000fe20000000000 */
[----:B------:R-:W-:Y:S05]  /*62c0*/  LDSM.16.M88.4 R20, [R116+0x9880] ;  /* 0x009880007414783b */ /* 0x000fea0000000200 */
[----:B------:R-:W-:-:S02]  /*62d0*/  IMAD.MOV.U32 R46, RZ, RZ, R86 ;  /* 0x000000ffff2e7224 */ /* 0x000fc400078e0056 */
[----:B------:R-:W-:Y:S02]  /*62e0*/  IMAD.MOV.U32 R47, RZ, RZ, R85 ;  /* 0x000000ffff2f7224 */ /* 0x000fe400078e0055 */
[C---:B------:R-:W-:Y:S01]  /*62f0*/  HMMA.16816.F32 R84, R40.reuse, R50, R72 ;  /* 0x000000322854723c */ /* 0x040fe20000001848 */
[----:B------:R-:W2:Y:S01]  /*6300*/  LDL.LU R74, [R1+0x4] ;  /* 0x00000400014a7983 */ /* 0x000ea20000300800 */
[--C-:B------:R-:W-:Y:S02]  /*6310*/  FADD R77, R77, -R37.reuse ;  /* 0x800000254d4d7221 */ /* 0x100fe40000000000 */
[--C-:B------:R-:W-:Y:S02]  /*6320*/  FADD R79, R79, -R37.reuse ;  /* 0x800000254f4f7221 */ /* 0x100fe40000000000 */
[----:B------:R-:W-:Y:S02]  /*6330*/  FADD R4, R96, -R37 ;  /* 0x8000002560047221 */ /* 0x000fe40000000000 */
[----:B------:R-:W-:Y:S01]  /*6340*/  HMMA.16816.F32 R52, R40, R30, R52 ;  /* 0x0000001e2834723c */ /* 0x000fe20000001834 */
[----:B------:R-:W-:-:S02]  /*6350*/  FMUL R78, R78, 1.4426950216293334961 ;  /* 0x3fb8aa3b4e4e7820 */ /* 0x000fc40000400000 */
[----:B------:R-:W-:Y:S02]  /*6360*/  FMUL R77, R77, 1.4426950216293334961 ;  /* 0x3fb8aa3b4d4d7820 */ /* 0x000fe40000400000 */
[----:B------:R-:W-:Y:S02]  /*6370*/  FMUL R79, R79, 1.4426950216293334961 ;  /* 0x3fb8aa3b4f4f7820 */ /* 0x000fe40000400000 */
[----:B------:R-:W-:Y:S01]  /*6380*/  MOV R31, R97 ;  /* 0x00000061001f7202 */ /* 0x000fe20000000f00 */
[C---:B------:R-:W-:Y:S01]  /*6390*/  HMMA.16816.F32 R64, R40.reuse, R10, R64 ;  /* 0x0000000a2840723c */ /* 0x040fe20000001840 */
[----:B------:R-:W0:Y:S01]  /*63a0*/  LDSM.16.M88.4 R8, [R116+0x8880] ;  /* 0x008880007408783b */ /* 0x000e220000000200 */
[----:B------:R-:W-:Y:S02]  /*63b0*/  IMAD.MOV.U32 R97, RZ, RZ, R104 ;  /* 0x000000ffff617224 */ /* 0x000fe400078e0068 */
[----:B------:R-:W-:Y:S01]  /*63c0*/  FMUL R4, R4, 1.4426950216293334961 ;  /* 0x3fb8aa3b04047820 */ /* 0x000fe20000400000 */
[----:B------:R-:W-:Y:S01]  /*63d0*/  MUFU.EX2 R103, R78 ;  /* 0x0000004e00677308 */ /* 0x000fe20000000800 */
[----:B------:R-:W-:Y:S01]  /*63e0*/  IMAD.MOV.U32 R94, RZ, RZ, R98 ;  /* 0x000000ffff5e7224 */ /* 0x000fe200078e0062 */
[----:B------:R-:W-:Y:S01]  /*63f0*/  MOV R48, R97 ;  /* 0x0000006100307202 */ /* 0x000fe20000000f00 */
[--C-:B------:R-:W-:Y:S01]  /*6400*/  FADD R101, R76, -R36.reuse ;  /* 0x800000244c657221 */ /* 0x100fe20000000000 */
[----:B------:R-:W-:Y:S01]  /*6410*/  HMMA.16816.F32 R32, R40, R6, R32 ;  /* 0x000000062820723c */ /* 0x000fe20000001820 */
[----:B------:R-:W-:-:S03]  /*6420*/  FADD R80, R80, -R36 ;  /* 0x8000002450507221 */ /* 0x000fc60000000000 */
[----:B------:R-:W-:Y:S01]  /*6430*/  MUFU.EX2 R98, R77 ;  /* 0x0000004d00627308 */ /* 0x000fe20000000800 */
[----:B------:R-:W-:Y:S02]  /*6440*/  FADD R83, R83, -R36 ;  /* 0x8000002453537221 */ /* 0x000fe40000000000 */
[----:B------:R-:W-:-:S05]  /*6450*/  FADD R82, R82, -R37 ;  /* 0x8000002552527221 */ /* 0x000fca0000000000 */
[----:B------:R1:W4:Y:S01]  /*6460*/  MUFU.EX2 R95, R79 ;  /* 0x0000004f005f7308 */ /* 0x0003220000000800 */
[----:B------:R-:W-:-:S07]  /*6470*/  FMUL R101, R101, 1.4426950216293334961 ;  /* 0x3fb8aa3b65657820 */ /* 0x000fce0000400000 */
[----:B------:R4:W-:Y:S01]  /*6480*/  MUFU.EX2 R97, R4 ;  /* 0x0000000400617308 */ /* 0x0009e20000000800 */
[----:B-1----:R-:W-:Y:S01]  /*6490*/  LDSM.16.M88.4 R76, [R116+0x8080] ;  /* 0x00808000744c783b */ /* 0x002fe20000000200 */
[----:B------:R-:W-:Y:S02]  /*64a0*/  FMUL R80, R80, 1.4426950216293334961 ;  /* 0x3fb8aa3b50507820 */ /* 0x000fe40000400000 */
[----:B------:R-:W-:Y:S01]  /*64b0*/  FMUL R83, R83, 1.4426950216293334961 ;  /* 0x3fb8aa3b53537820 */ /* 0x000fe20000400000 */
[----:B----4-:R-:W1:Y:S01]  /*64c0*/  LDSM.16.M88.4 R4, [R116+0x9080] ;  /* 0x009080007404783b */ /* 0x010e620000000200 */
[----:B------:R-:W-:Y:S02]  /*64d0*/  FMUL R82, R82, 1.4426950216293334961 ;  /* 0x3fb8aa3b52527820 */ /* 0x000fe40000400000 */
[----:B------:R-:W4:Y:S01]  /*64e0*/  MUFU.EX2 R101, R101 ;  /* 0x0000006500657308 */ /* 0x000f220000000800 */
[----:B------:R-:W-:Y:S01]  /*64f0*/  HMMA.16816.F32 R60, R40, R26, R60 ;  /* 0x0000001a283c723c */ /* 0x000fe2000000183c */
[----:B------:R-:W-:Y:S01]  /*6500*/  FMUL R24, R24, 1.4426950216293334961 ;  /* 0x3fb8aa3b18187820 */ /* 0x000fe20000400000 */
[----:B------:R-:W2:Y:S05]  /*6510*/  LDL.LU R41, [R1+0x24] ;  /* 0x0000240001297983 */ /* 0x000eaa0000300800 */
[----:B------:R-:W-:Y:S08]  /*6520*/  MUFU.EX2 R104, R80 ;  /* 0x0000005000687308 */ /* 0x000ff00000000800 */
[----:B------:R0:W4:Y:S08]  /*6530*/  MUFU.EX2 R102, R83 ;  /* 0x0000005300667308 */ /* 0x0001300000000800 */
[----:B------:R4:W1:Y:S01]  /*6540*/  MUFU.EX2 R96, R82 ;  /* 0x0000005200607308 */ /* 0x0008620000000800 */
[----:B------:R-:W-:Y:S01]  /*6550*/  IMAD.MOV.U32 R45, RZ, RZ, R94 ;  /* 0x000000ffff2d7224 */ /* 0x000fe200078e005e */
[----:B0-----:R-:W-:Y:S01]  /*6560*/  MOV R83, R89 ;  /* 0x0000005900537202 */ /* 0x001fe20000000f00 */
[----:B------:R-:W-:Y:S01]  /*6570*/  IMAD.MOV.U32 R75, RZ, RZ, R25 ;  /* 0x000000ffff4b7224 */ /* 0x000fe200078e0019 */
[----:B------:R-:W-:Y:S01]  /*6580*/  F2FP.PACK_AB R89, R95, R98 ;  /* 0x000000625f59723e */ /* 0x000fe200000000ff */
[----:B------:R-:W-:-:S02]  /*6590*/  IMAD.MOV.U32 R70, RZ, RZ, R91 ;  /* 0x000000ffff467224 */ /* 0x000fc400078e005b */
[----:B------:R-:W-:Y:S01]  /*65a0*/  IMAD.MOV.U32 R71, RZ, RZ, R88 ;  /* 0x000000ffff477224 */ /* 0x000fe200078e0058 */
[----:B------:R0:W-:Y:S01]  /*65b0*/  MUFU.EX2 R94, R24 ;  /* 0x00000018005e7308 */ /* 0x0001e20000000800 */
[----:B----4-:R-:W-:Y:S01]  /*65c0*/  IMAD.MOV.U32 R82, RZ, RZ, R90 ;  /* 0x000000ffff527224 */ /* 0x010fe200078e005a */
[----:B------:R-:W-:Y:S02]  /*65d0*/  F2FP.PACK_AB R88, R103, R101 ;  /* 0x000000656758723e */ /* 0x000fe400000000ff */
[----:B------:R-:W-:Y:S02]  /*65e0*/  F2FP.PACK_AB R90, R102, R104 ;  /* 0x00000068665a723e */ /* 0x000fe400000000ff */
[----:B-1----:R-:W-:Y:S01]  /*65f0*/  F2FP.PACK_AB R91, R97, R96 ;  /* 0x00000060615b723e */ /* 0x002fe200000000ff */
[----:B0-----:R-:W0:Y:S01]  /*6600*/  LDSM.16.M88.4 R24, [R116+0xa080] ;  /* 0x00a080007418783b */ /* 0x001e220000000200 */
[----:B------:R-:W-:Y:S02]  /*6610*/  IMAD.MOV.U32 R69, RZ, RZ, R31 ;  /* 0x000000ffff457224 */ /* 0x000fe400078e001f */
[----:B------:R-:W-:-:S03]  /*6620*/  FADD R28, R28, -R36 ;  /* 0x800000241c1c7221 */ /* 0x000fc60000000000 */
[----:B------:R-:W-:Y:S01]  /*6630*/  HMMA.16816.F32 R56, R88, R8, R56 ;  /* 0x000000085838723c */ /* 0x000fe20000001838 */
[----:B------:R-:W-:-:S06]  /*6640*/  FMUL R28, R28, 1.4426950216293334961 ;  /* 0x3fb8aa3b1c1c7820 */ /* 0x000fcc0000400000 */
[----:B------:R-:W-:Y:S02]  /*6650*/  FADD R8, R69, -R37 ;  /* 0x8000002545087221 */ /* 0x000fe40000000000 */
[----:B------:R-:W-:Y:S02]  /*6660*/  IMAD.MOV.U32 R80, RZ, RZ, R93 ;  /* 0x000000ffff507224 */ /* 0x000fe400078e005d */
[----:B------:R-:W-:Y:S01]  /*6670*/  FMUL R8, R8, 1.4426950216293334961 ;  /* 0x3fb8aa3b08087820 */ /* 0x000fe20000400000 */
[----:B------:R-:W-:Y:S01]  /*6680*/  MUFU.EX2 R93, R28 ;  /* 0x0000001c005d7308 */ /* 0x000fe20000000800 */
[----:B------:R-:W-:Y:S01]  /*6690*/  HMMA.16816.F32 R60, R88, R4, R60 ;  /* 0x00000004583c723c */ /* 0x000fe2000000183c */
[----:B------:R-:W-:-:S06]  /*66a0*/  FADD R39, R81, R39 ;  /* 0x0000002751277221 */ /* 0x000fcc0000000000 */
[----:B------:R1:W-:Y:S02]  /*66b0*/  MUFU.EX2 R4, R8 ;  /* 0x0000000800047308 */ /* 0x0003e40000000800 */
[----:B-1----:R-:W-:-:S04]  /*66c0*/  FADD R8, R83, R82 ;  /* 0x0000005253087221 */ /* 0x002fc80000000000 */
[----:B------:R-:W-:Y:S02]  /*66d0*/  FADD R8, R80, R8 ;  /* 0x0000000850087221 */ /* 0x000fe40000000000 */
[----:B------:R-:W-:Y:S01]  /*66e0*/  HMMA.16816.F32 R80, R88, R20, R64 ;  /* 0x000000145850723c */ /* 0x000fe20000001840 */
[----:B---3--:R-:W-:-:S07]  /*66f0*/  FADD R40, R29, -R36 ;  /* 0x800000241d287221 */ /* 0x008fce0000000000 */
[----:B------:R-:W-:Y:S07]  /*6700*/  HMMA.16816.F32 R28, R88, R76, R52 ;  /* 0x0000004c581c723c */ /* 0x000fee0000001834 */
[----:B------:R-:W-:-:S04]  /*6710*/  IMAD.MOV.U32 R76, RZ, RZ, R48 ;  /* 0x000000ffff4c7224 */ /* 0x000fc800078e0030 */
[----:B------:R-:W-:Y:S02]  /*6720*/  FADD R5, R76, -R37 ;  /* 0x800000254c057221 */ /* 0x000fe40000000000 */
[----:B------:R-:W3:Y:S04]  /*6730*/  LDL.LU R76, [R1+0x8] ;  /* 0x00000800014c7983 */ /* 0x000ee80000300800 */
[----:B------:R-:W4:Y:S01]  /*6740*/  LDL.LU R65, [R1+0x14] ;  /* 0x0000140001417983 */ /* 0x000f220000300800 */
[----:B------:R-:W-:Y:S01]  /*6750*/  IMAD.MOV.U32 R53, RZ, RZ, R75 ;  /* 0x000000ffff357224 */ /* 0x000fe200078e004b */
[----:B------:R-:W-:Y:S01]  /*6760*/  MOV R77, R99 ;  /* 0x00000063004d7202 */ /* 0x000fe20000000f00 */
[----:B------:R-:W-:Y:S02]  /*6770*/  IMAD.MOV.U32 R52, RZ, RZ, R49 ;  /* 0x000000ffff347224 */ /* 0x000fe400078e0031 */
[----:B------:R-:W-:-:S02]  /*6780*/  IMAD.MOV.U32 R54, RZ, RZ, R46 ;  /* 0x000000ffff367224 */ /* 0x000fc400078e002e */
[----:B------:R-:W-:Y:S02]  /*6790*/  IMAD.MOV.U32 R55, RZ, RZ, R68 ;  /* 0x000000ffff377224 */ /* 0x000fe400078e0044 */
[----:B------:R-:W-:Y:S01]  /*67a0*/  FADD R20, R53, R39 ;  /* 0x0000002735147221 */ /* 0x000fe20000000000 */
[----:B------:R-:W-:Y:S01]  /*67b0*/  MOV R66, R77 ;  /* 0x0000004d00427202 */ /* 0x000fe20000000f00 */
[----:B------:R-:W-:Y:S01]  /*67c0*/  FADD R9, R52, -R37 ;  /* 0x8000002534097221 */ /* 0x000fe20000000000 */
[----:B------:R-:W4:Y:S01]  /*67d0*/  LDL.LU R77, [R1+0x10] ;  /* 0x00001000014d7983 */ /* 0x000f220000300800 */
[----:B------:R-:W-:Y:S02]  /*67e0*/  FADD R8, R54, R8 ;  /* 0x0000000836087221 */ /* 0x000fe40000000000 */
[----:B------:R-:W-:Y:S01]  /*67f0*/  FADD R20, R55, R20 ;  /* 0x0000001437147221 */ /* 0x000fe20000000000 */
[----:B------:R-:W4:Y:S01]  /*6800*/  LDL.LU R67, [R1+0x20] ;  /* 0x0000200001437983 */ /* 0x000f220000300800 */
[----:B0-----:R-:W-:Y:S03]  /*6810*/  HMMA.16816.F32 R52, R88, R24, R16 ;  /* 0x000000185834723c */ /* 0x001fe60000001810 */
[----:B------:R-:W4:Y:S04]  /*6820*/  LDL.LU R25, [R1+0x40] ;  /* 0x0000400001197983 */ /* 0x000f280000300800 */
[----:B------:R-:W0:Y:S01]  /*6830*/  LDSM.16.M88.4 R48, [R116+0xa880] ;  /* 0x00a880007430783b */ /* 0x000e220000000200 */
[----:B------:R-:W-:Y:S01]  /*6840*/  MOV R73, R44 ;  /* 0x0000002c00497202 */ /* 0x000fe20000000f00 */
[----:B------:R-:W-:-:S02]  /*6850*/  FMUL R9, R9, 1.4426950216293334961 ;  /* 0x3fb8aa3b09097820 */ /* 0x000fc40000400000 */
[----:B------:R-:W-:Y:S02]  /*6860*/  FMUL R99, R40, 1.4426950216293334961 ;  /* 0x3fb8aa3b28637820 */ /* 0x000fe40000400000 */
[----:B------:R1:W-:Y:S01]  /*6870*/  MUFU.EX2 R39, R9 ;  /* 0x0000000900277308 */ /* 0x0003e20000000800 */
[----:B------:R-:W-:Y:S02]  /*6880*/  IMAD.MOV.U32 R72, RZ, RZ, R45 ;  /* 0x000000ffff487224 */ /* 0x000fe400078e002d */
[----:B------:R-:W-:Y:S02]  /*6890*/  IMAD.MOV.U32 R75, RZ, RZ, R70 ;  /* 0x000000ffff4b7224 */ /* 0x000fe400078e0046 */
[----:B------:R-:W-:Y:S02]  /*68a0*/  FADD R16, R72, -R37 ;  /* 0x8000002548107221 */ /* 0x000fe40000000000 */
[----:B-1----:R-:W-:-:S04]  /*68b0*/  FADD R9, R73, R8 ;  /* 0x0000000849097221 */ /* 0x002fc80000000000 */
[----:B------:R-:W-:Y:S02]  /*68c0*/  FADD R9, R75, R9 ;  /* 0x000000094b097221 */ /* 0x000fe40000000000 */
[----:B--2---:R-:W-:Y:S02]  /*68d0*/  FADD R40, R74, -R36 ;  /* 0x800000244a287221 */ /* 0x004fe40000000000 */
[----:B------:R-:W-:Y:S02]  /*68e0*/  IMAD.MOV.U32 R74, RZ, RZ, R47 ;  /* 0x000000ffff4a7224 */ /* 0x000fe400078e002f */
[----:B------:R-:W1:Y:S02]  /*68f0*/  LDSM.16.M88.4 R44, [R116+0xb080] ;  /* 0x00b08000742c783b */ /* 0x000e640000000200 */
[----:B------:R-:W-:Y:S02]  /*6900*/  FADD R20, R74, R20 ;  /* 0x000000144a147221 */ /* 0x000fe40000000000 */
[----:B0-----:R-:W-:Y:S01]  /*6910*/  HMMA.16816.F32 R72, R88, R48, R32 ;  /* 0x000000305848723c */ /* 0x001fe20000001820 */
[----:B------:R-:W2:Y:S04]  /*6920*/  LDL.LU R34, [R1+0x2c] ;  /* 0x00002c0001227983 */ /* 0x000ea80000300800 */
[----:B------:R-:W2:Y:S04]  /*6930*/  LDL.LU R35, [R1+0x34] ;  /* 0x0000340001237983 */ /* 0x000ea80000300800 */
[----:B------:R-:W2:Y:S01]  /*6940*/  LDL.LU R24, [R1+0x3c] ;  /* 0x00003c0001187983 */ /* 0x000ea20000300800 */
[----:B------:R-:W-:-:S03]  /*6950*/  IMAD.MOV.U32 R43, RZ, RZ, R71 ;  /* 0x000000ffff2b7224 */ /* 0x000fc600078e0047 */
[----:B------:R-:W0:Y:S01]  /*6960*/  LDSM.16.M88.4 R68, [R116+0xb880] ;  /* 0x00b880007444783b */ /* 0x000e220000000200 */
[----:B------:R-:W-:Y:S02]  /*6970*/  FADD R92, R92, -R36 ;  /* 0x800000245c5c7221 */ /* 0x000fe40000000000 */
[----:B------:R-:W-:Y:S02]  /*6980*/  FMUL R5, R5, 1.4426950216293334961 ;  /* 0x3fb8aa3b05057820 */ /* 0x000fe40000400000 */
[----:B------:R-:W-:Y:S02]  /*6990*/  FMUL R92, R92, 1.4426950216293334961 ;  /* 0x3fb8aa3b5c5c7820 */ /* 0x000fe40000400000 */
[----:B------:R-:W-:Y:S01]  /*69a0*/  FMUL R8, R16, 1.4426950216293334961 ;  /* 0x3fb8aa3b10087820 */ /* 0x000fe20000400000 */
[----:B------:R-:W0:Y:S01]  /*69b0*/  MUFU.EX2 R99, R99 ;  /* 0x0000006300637308 */ /* 0x000e220000000800 */
[----:B------:R-:W-:Y:S02]  /*69c0*/  FMUL R40, R40, 1.4426950216293334961 ;  /* 0x3fb8aa3b28287820 */ /* 0x000fe40000400000 */
[----:B------:R-:W-:-:S05]  /*69d0*/  IMAD.MOV.U32 R42, RZ, RZ, R100 ;  /* 0x000000ffff2a7224 */ /* 0x000fca00078e0064 */
[----:B------:R-:W-:Y:S01]  /*69e0*/  MUFU.EX2 R92, R92 ;  /* 0x0000005c005c7308 */ /* 0x000fe20000000800 */
[----:B------:R-:W-:Y:S02]  /*69f0*/  FADD R20, R42, R20 ;  /* 0x000000142a147221 */ /* 0x000fe40000000000 */
[----:B------:R-:W-:-:S05]  /*6a00*/  FADD R16, R43, R9 ;  /* 0x000000092b107221 */ /* 0x000fca0000000000 */
[----:B------:R-:W-:Y:S08]  /*6a10*/  MUFU.EX2 R5, R5 ;  /* 0x0000000500057308 */ /* 0x000ff00000000800 */
[----:B------:R-:W0:Y:S01]  /*6a20*/  MUFU.EX2 R8, R8 ;  /* 0x0000000800087308 */ /* 0x000e220000000800 */
[----:B------:R-:W-:Y:S02]  /*6a30*/  FADD R125, R125, R20 ;  /* 0x000000147d7d7221 */ /* 0x000fe40000000000 */
[----:B------:R-:W-:-:S05]  /*6a40*/  FADD R17, R41, -R36 ;  /* 0x8000002429117221 */ /* 0x000fca0000000000 */
[----:B------:R1:W-:Y:S01]  /*6a50*/  MUFU.EX2 R100, R40 ;  /* 0x0000002800647308 */ /* 0x0003e20000000800 */
[----:B------:R-:W-:Y:S02]  /*6a60*/  FMUL R9, R17, 1.4426950216293334961 ;  /* 0x3fb8aa3b11097820 */ /* 0x000fe40000400000 */
[----:B------:R-:W-:Y:S01]  /*6a70*/  FADD R20, R66, R16 ;  /* 0x0000001042147221 */ /* 0x000fe20000000000 */
[----:B-1----:R-:W-:Y:S03]  /*6a80*/  HMMA.16816.F32 R40, R88, R44, R12 ;  /* 0x0000002c5828723c */ /* 0x002fe6000000180c */
[----:B------:R-:W-:Y:S01]  /*6a90*/  FADD R20, R38, R20 ;  /* 0x0000001426147221 */ /* 0x000fe20000000000 */
[----:B0-----:R-:W-:Y:S02]  /*6aa0*/  F2FP.PACK_AB R18, R99, R93 ;  /* 0x0000005d6312723e */ /* 0x001fe400000000ff */
[----:B------:R-:W-:Y:S01]  /*6ab0*/  F2FP.PACK_AB R19, R8, R39 ;  /* 0x000000270813723e */ /* 0x000fe200000000ff */
[----:B------:R-:W-:-:S04]  /*6ac0*/  FADD R125, R124, R125 ;  /* 0x0000007d7c7d7221 */ /* 0x000fc80000000000 */
[----:B------:R-:W-:-:S04]  /*6ad0*/  FADD R125, R120, R125 ;  /* 0x0000007d787d7221 */ /* 0x000fc80000000000 */
[----:B------:R-:W-:Y:S01]  /*6ae0*/  FADD R125, R115, R125 ;  /* 0x0000007d737d7221 */ /* 0x000fe20000000000 */
[----:B------:R-:W-:-:S03]  /*6af0*/  LOP3.LUT R124, R116, 0x40, RZ, 0x3c, !PT ;  /* 0x00000040747c7812 */ /* 0x000fc600078e3cff */
[----:B------:R-:W-:-:S04]  /*6b00*/  FADD R125, R114, R125 ;  /* 0x0000007d727d7221 */ /* 0x000fc80000000000 */
[----:B------:R-:W-:-:S04]  /*6b10*/  FADD R125, R113, R125 ;  /* 0x0000007d717d7221 */ /* 0x000fc80000000000 */
[----:B------:R-:W-:-:S04]  /*6b20*/  FADD R125, R108, R125 ;  /* 0x0000007d6c7d7221 */ /* 0x000fc80000000000 */
[----:B------:R-:W-:Y:S02]  /*6b30*/  FADD R125, R107, R125 ;  /* 0x0000007d6b7d7221 */ /* 0x000fe40000000000 */
[--C-:B---3--:R-:W-:Y:S02]  /*6b40*/  FADD R16, R76, -R36.reuse ;  /* 0x800000244c107221 */ /* 0x108fe40000000000 */
[----:B----4-:R-:W-:-:S04]  /*6b50*/  FADD R12, R65, -R36 ;  /* 0x80000024410c7221 */ /* 0x010fc80000000000 */
[----:B------:R-:W-:Y:S02]  /*6b60*/  FMUL R17, R12, 1.4426950216293334961 ;  /* 0x3fb8aa3b0c117820 */ /* 0x000fe40000400000 */
[----:B------:R-:W-:Y:S02]  /*6b70*/  HMMA.16816.F32 R12, R88, R68, R84 ;  /* 0x00000044580c723c */ /* 0x000fe40000001854 */
[----:B------:R0:W-:Y:S05]  /*6b80*/  MUFU.EX2 R38, R17 ;  /* 0x0000001100267308 */ /* 0x0001ea0000000800 */
[----:B------:R-:W-:Y:S01]  /*6b90*/  FMUL R84, R16, 1.4426950216293334961 ;  /* 0x3fb8aa3b10547820 */ /* 0x000fe20000400000 */
[----:B------:R-:W-:-:S02]  /*6ba0*/  F2FP.PACK_AB R16, R92, R94 ;  /* 0x0000005e5c10723e */ /* 0x000fc400000000ff */
[----:B0-----:R-:W-:Y:S01]  /*6bb0*/  F2FP.PACK_AB R17, R5, R4 ;  /* 0x000000040511723e */ /* 0x001fe200000000ff */
[----:B------:R-:W-:-:S06]  /*6bc0*/  FADD R21, R67, -R36 ;  /* 0x8000002443157221 */ /* 0x000fcc0000000000 */
[C---:B------:R-:W-:Y:S07]  /*6bd0*/  HMMA.16816.F32 R64, R16.reuse, R10, R56 ;  /* 0x0000000a1040723c */ /* 0x040fee0000001838 */
[----:B------:R-:W-:Y:S02]  /*6be0*/  FADD R10, R25, -R37 ;  /* 0x80000025190a7221 */ /* 0x000fe40000000000 */
[----:B------:R-:W3:Y:S04]  /*6bf0*/  LDL.LU R25, [R1+0x44] ;  /* 0x0000440001197983 */ /* 0x000ee80000300800 */
[----:B------:R-:W4:Y:S04]  /*6c00*/  LDL.LU R69, [R1+0x50] ;  /* 0x0000500001457983 */ /* 0x000f280000300800 */
[----:B------:R-:W4:Y:S01]  /*6c10*/  LDL.LU R87, [R1+0x60] ;  /* 0x0000600001577983 */ /* 0x000f220000300800 */
[C---:B------:R-:W-:Y:S07]  /*6c20*/  HMMA.16816.F32 R60, R16.reuse, R6, R60 ;  /* 0x00000006103c723c */ /* 0x040fee000000183c */
[----:B------:R-:W-:Y:S01]  /*6c30*/  FMUL R7, R10, 1.4426950216293334961 ;  /* 0x3fb8aa3b0a077820 */ /* 0x000fe20000400000 */
[----:B------:R-:W-:Y:S01]  /*6c40*/  HMMA.16816.F32 R56, R16, R22, R80 ;  /* 0x000000161038723c */ /* 0x000fe20000001850 */
[----:B------:R-:W-:-:S02]  /*6c50*/  FADD R125, R106, R125 ;  /* 0x0000007d6a7d7221 */ /* 0x000fc40000000000 */
[----:B------:R-:W-:Y:S02]  /*6c60*/  FADD R123, R123, R20 ;  /* 0x000000147b7b7221 */ /* 0x000fe40000000000 */
[----:B------:R-:W-:Y:S02]  /*6c70*/  FADD R125, R105, R125 ;  /* 0x0000007d697d7221 */ /* 0x000fe40000000000 */
[----:B------:R-:W-:Y:S01]  /*6c80*/  FADD R20, R77, -R36 ;  /* 0x800000244d147221 */ /* 0x000fe20000000000 */
[----:B------:R-:W0:Y:S01]  /*6c90*/  MUFU.EX2 R9, R9 ;  /* 0x0000000900097308 */ /* 0x000e220000000800 */
[----:B------:R-:W-:Y:S01]  /*6ca0*/  HMMA.16816.F32 R76, R16, R78, R28 ;  /* 0x0000004e104c723c */ /* 0x000fe2000000181c */
[----:B------:R-:W-:Y:S01]  /*6cb0*/  FADD R125, R98, R125 ;  /* 0x0000007d627d7221 */ /* 0x000fe20000000000 */
[----:B------:R-:W-:Y:S05]  /*6cc0*/  LDSM.16.M88.4 R28, [R124+0x8880] ;  /* 0x008880007c1c783b */ /* 0x000fea0000000200 */
[----:B------:R-:W-:Y:S01]  /*6cd0*/  MUFU.EX2 R84, R84 ;  /* 0x0000005400547308 */ /* 0x000fe20000000800 */
[----:B------:R-:W-:-:S07]  /*6ce0*/  FADD R95, R95, R125 ;  /* 0x0000007d5f5f7221 */ /* 0x000fce0000000000 */
[----:B------:R-:W-:Y:S01]  /*6cf0*/  MUFU.EX2 R7, R7 ;  /* 0x0000000700077308 */ /* 0x000fe20000000800 */
[----:B------:R-:W-:Y:S02]  /*6d00*/  FADD R95, R96, R95 ;  /* 0x0000005f605f7221 */ /* 0x000fe40000000000 */
[--C-:B--2---:R-:W-:Y:S02]  /*6d10*/  FADD R6, R34, -R37.reuse ;  /* 0x8000002522067221 */ /* 0x104fe40000000000 */
[--C-:B------:R-:W-:Y:S02]  /*6d20*/  FADD R10, R35, -R37.reuse ;  /* 0x80000025230a7221 */ /* 0x100fe40000000000 */
[----:B------:R-:W1:Y:S01]  /*6d30*/  LDSM.16.M88.4 R32, [R124+0x8080] ;  /* 0x008080007c20783b */ /* 0x000e620000000200 */
[----:B------:R-:W-:Y:S02]  /*6d40*/  FADD R81, R24, -R37 ;  /* 0x8000002518517221 */ /* 0x000fe40000000000 */
[----:B------:R-:W-:-:S02]  /*6d50*/  FMUL R6, R6, 1.4426950216293334961 ;  /* 0x3fb8aa3b06067820 */ /* 0x000fc40000400000 */
[----:B------:R-:W-:Y:S02]  /*6d60*/  FMUL R81, R81, 1.4426950216293334961 ;  /* 0x3fb8aa3b51517820 */ /* 0x000fe40000400000 */
[----:B------:R-:W-:Y:S02]  /*6d70*/  FMUL R10, R10, 1.4426950216293334961 ;  /* 0x3fb8aa3b0a0a7820 */ /* 0x000fe40000400000 */
[----:B------:R-:W2:Y:S08]  /*6d80*/  MUFU.EX2 R6, R6 ;  /* 0x0000000600067308 */ /* 0x000eb00000000800 */
[----:B------:R-:W-:Y:S08]  /*6d90*/  MUFU.EX2 R80, R10 ;  /* 0x0000000a00507308 */ /* 0x000ff00000000800 */
[----:B------:R-:W1:Y:S01]  /*6da0*/  MUFU.EX2 R81, R81 ;  /* 0x0000005100517308 */ /* 0x000e620000000800 */
[----:B------:R-:W-:Y:S01]  /*6db0*/  FADD R95, R97, R95 ;  /* 0x0000005f615f7221 */ /* 0x000fe20000000000 */
[----:B------:R-:W-:Y:S03]  /*6dc0*/  HMMA.16816.F32 R48, R16, R50, R72 ;  /* 0x000000321030723c */ /* 0x000fe60000001848 */
[----:B------:R-:W-:-:S04]  /*6dd0*/  FADD R4, R4, R95 ;  /* 0x0000005f04047221 */ /* 0x000fc80000000000 */
[----:B0-----:R-:W-:Y:S02]  /*6de0*/  F2FP.PACK_AB R72, R9, R100 ;  /* 0x000000640948723e */ /* 0x001fe400000000ff */
[----:B--2---:R-:W-:Y:S02]  /*6df0*/  F2FP.PACK_AB R73, R6, R7 ;  /* 0x000000070649723e */ /* 0x004fe400000000ff */
[----:B------:R-:W-:Y:S02]  /*6e00*/  F2FP.PACK_AB R74, R84, R38 ;  /* 0x00000026544a723e */ /* 0x000fe400000000ff */
[----:B-1----:R-:W-:Y:S01]  /*6e10*/  F2FP.PACK_AB R75, R81, R80 ;  /* 0x00000050514b723e */ /* 0x002fe200000000ff */
[----:B------:R-:W-:Y:S02]  /*6e20*/  FADD R5, R5, R4 ;  /* 0x0000000405057221 */ /* 0x000fe40000000000 */
[----:B------:R-:W-:Y:S02]  /*6e30*/  FADD R4, R2, -R37 ;  /* 0x8000002502047221 */ /* 0x000fe40000000000 */
[----:B------:R-:W-:Y:S01]  /*6e40*/  FADD R5, R39, R5 ;  /* 0x0000000527057221 */ /* 0x000fe20000000000 */
[----:B------:R0:W5:Y:S01]  /*6e50*/  LDL.LU R2, [R1+0x1a8] ;  /* 0x0001a80001027983 */ /* 0x0001620000300800 */
[----:B------:R-:W-:Y:S01]  /*6e60*/  HMMA.16816.F32 R76, R72, R32, R76 ;  /* 0x00000020484c723c */ /* 0x000fe2000000184c */
[----:B------:R-:W-:-:S06]  /*6e70*/  FADD R39, R117, -R37 ;  /* 0x8000002575277221 */ /* 0x000fcc0000000000 */
[----:B------:R-:W-:Y:S02]  /*6e80*/  FMUL R32, R4, 1.4426950216293334961 ;  /* 0x3fb8aa3b04207820 */ /* 0x000fe40000400000 */
[----:B------:R-:W-:Y:S02]  /*6e90*/  FADD R4, R0, -R37 ;  /* 0x8000002500047221 */ /* 0x000fe40000000000 */
[----:B------:R-:W2:Y:S04]  /*6ea0*/  LDL.LU R0, [R1+0x1a4] ;  /* 0x0001a40001007983 */ /* 0x000ea80000300800 */
[----:B------:R-:W2:Y:S04]  /*6eb0*/  LDL.LU R117, [R1+0x1a0] ;  /* 0x0001a00001757983 */ /* 0x000ea80000300800 */
[----:B------:R-:W2:Y:S04]  /*6ec0*/  LDL.LU R83, [R1+0x90] ;  /* 0x0000900001537983 */ /* 0x000ea80000300800 */
[----:B------:R-:W2:Y:S01]  /*6ed0*/  LDL.LU R82, [R1+0x8c] ;  /* 0x00008c0001527983 */ /* 0x000ea20000300800 */
[----:B------:R-:W-:-:S04]  /*6ee0*/  FADD R123, R122, R123 ;  /* 0x0000007b7a7b7221 */ /* 0x000fc80000000000 */
[----:B------:R-:W-:-:S04]  /*6ef0*/  FADD R123, R121, R123 ;  /* 0x0000007b797b7221 */ /* 0x000fc80000000000 */
[----:B------:R-:W-:-:S04]  /*6f00*/  FADD R123, R111, R123 ;  /* 0x0000007b6f7b7221 */ /* 0x000fc80000000000 */
[----:B------:R-:W-:-:S04]  /*6f10*/  FADD R123, R112, R123 ;  /* 0x0000007b707b7221 */ /* 0x000fc80000000000 */
[----:B------:R-:W-:Y:S01]  /*6f20*/  FADD R123, R110, R123 ;  /* 0x0000007b6e7b7221 */ /* 0x000fe20000000000 */
[----:B------:R-:W-:Y:S03]  /*6f30*/  HMMA.16816.F32 R52, R16, R26, R52 ;  /* 0x0000001a1034723c */ /* 0x000fe60000001834 */
[----:B------:R-:W-:Y:S02]  /*6f40*/  FADD R123, R109, R123 ;  /* 0x0000007b6d7b7221 */ /* 0x000fe40000000000 */
[----:B------:R-:W-:Y:S02]  /*6f50*/  FMUL R20, R20, 1.4426950216293334961 ;  /* 0x3fb8aa3b14147820 */ /* 0x000fe40000400000 */
[----:B------:R-:W-:Y:S02]  /*6f60*/  FADD R123, R101, R123 ;  /* 0x0000007b657b7221 */ /* 0x000fe40000000000 */
[----:B------:R-:W-:-:S02]  /*6f70*/  FMUL R21, R21, 1.4426950216293334961 ;  /* 0x3fb8aa3b15157820 */ /* 0x000fc40000400000 */
[----:B------:R-:W-:Y:S01]  /*6f80*/  FADD R123, R103, R123 ;  /* 0x0000007b677b7221 */ /* 0x000fe20000000000 */
[----:B------:R-:W1:Y:S03]  /*6f90*/  MUFU.EX2 R86, R20 ;  /* 0x0000001400567308 */ /* 0x000e660000000800 */
[----:B------:R-:W-:-:S05]  /*6fa0*/  FADD R123, R104, R123 ;  /* 0x0000007b687b7221 */ /* 0x000fca0000000000 */
[----:B------:R0:W1:Y:S01]  /*6fb0*/  MUFU.EX2 R85, R21 ;  /* 0x0000001500557308 */ /* 0x0000620000000800 */
[----:B------:R-:W-:Y:S01]  /*6fc0*/  FADD R102, R102, R123 ;  /* 0x0000007b66667221 */ /* 0x000fe20000000000 */
[----:B0-----:R-:W0:Y:S03]  /*6fd0*/  LDSM.16.M88.4 R20, [R124+0x9880] ;  /* 0x009880007c14783b */ /* 0x001e260000000200 */
[----:B------:R-:W-:Y:S01]  /*6fe0*/  FADD R102, R94, R102 ;  /* 0x000000665e667221 */ /* 0x000fe20000000000 */
[----:B------:R-:W-:Y:S03]  /*6ff0*/  HMMA.16816.F32 R44, R16, R46, R40 ;  /* 0x0000002e102c723c */ /* 0x000fe60000001828 */
[----:B------:R-:W-:-:S04]  /*7000*/  FADD R102, R92, R102 ;  /* 0x000000665c667221 */ /* 0x000fc80000000000 */
[----:B------:R-:W-:Y:S02]  /*7010*/  FADD R93, R93, R102 ;  /* 0x000000665d5d7221 */ /* 0x000fe40000000000 */
[----:B------:R-:W-:Y:S02]  /*7020*/  FADD R8, R8, R5 ;  /* 0x0000000508087221 */ /* 0x000fe40000000000 */
[----:B------:R-:W-:Y:S01]  /*7030*/  FADD R93, R99, R93 ;  /* 0x0000005d635d7221 */ /* 0x000fe20000000000 */
[----:B------:R-:W-:Y:S01]  /*7040*/  HMMA.16816.F32 R64, R72, R28, R64 ;  /* 0x0000001c4840723c */ /* 0x000fe20000001840 */
[----:B------:R-:W-:Y:S02]  /*7050*/  FADD R7, R7, R8 ;  /* 0x0000000807077221 */ /* 0x000fe40000000000 */
[----:B------:R-:W-:Y:S01]  /*7060*/  FADD R33, R100, R93 ;  /* 0x0000005d64217221 */ /* 0x000fe20000000000 */
[----:B------:R-:W-:Y:S03]  /*7070*/  MUFU.EX2 R32, R32 ;  /* 0x0000002000207308 */ /* 0x000fe60000000800 */
[----:B------:R-:W-:-:S02]  /*7080*/  FADD R33, R9, R33 ;  /* 0x0000002109217221 */ /* 0x000fc40000000000 */
[----:B------:R-:W-:Y:S02]  /*7090*/  FMUL R28, R4, 1.4426950216293334961 ;  /* 0x3fb8aa3b041c7820 */ /* 0x000fe40000400000 */
[----:B------:R-:W-:Y:S02]  /*70a0*/  FADD R29, R6, R7 ;  /* 0x00000007061d7221 */ /* 0x000fe40000000000 */
[----:B------:R-:W-:Y:S01]  /*70b0*/  FADD R33, R38, R33 ;  /* 0x0000002126217221 */ /* 0x000fe20000000000 */
[----:B------:R-:W-:Y:S01]  /*70c0*/  LDSM.16.M88.4 R4, [R124+0xb880] ;  /* 0x00b880007c04783b */ /* 0x000fe20000000200 */
[----:B------:R-:W-:Y:S01]  /*70d0*/  MUFU.EX2 R28, R28 ;  /* 0x0000001c001c7308 */ /* 0x000fe20000000800 */
[----:B------:R-:W-:Y:S02]  /*70e0*/  FADD R29, R80, R29 ;  /* 0x0000001d501d7221 */ /* 0x000fe40000000000 */
[----:B------:R-:W-:Y:S02]  /*70f0*/  FADD R33, R84, R33 ;  /* 0x0000002154217221 */ /* 0x000fe40000000000 */
[----:B------:R-:W-:Y:S01]  /*7100*/  FADD R81, R81, R29 ;  /* 0x0000001d51517221 */ /* 0x000fe20000000000 */
[----:B0-----:R-:W-:Y:S07]  /*7110*/  HMMA.16816.F32 R56, R72, R20, R56 ;  /* 0x000000144838723c */ /* 0x001fee0000001838 */
[----:B-1----:R-:W-:-:S04]  /*7120*/  FADD R20, R86, R33 ;  /* 0x0000002156147221 */ /* 0x002fc80000000000 */
[----:B------:R-:W-:Y:S02]  /*7130*/  FADD R20, R85, R20 ;  /* 0x0000001455147221 */ /* 0x000fe40000000000 */
[--C-:B---3--:R-:W-:Y:S02]  /*7140*/  FADD R10, R25, -R36.reuse ;  /* 0x80000024190a7221 */ /* 0x108fe40000000000 */
[----:B------:R-:W0:Y:S01]  /*7150*/  LDSM.16.M88.4 R24, [R124+0x9080] ;  /* 0x009080007c18783b */ /* 0x000e220000000200 */
[----:B----4-:R-:W-:Y:S02]  /*7160*/  FADD R43, R69, -R36 ;  /* 0x80000024452b7221 */ /* 0x010fe40000000000 */
[----:B------:R-:W-:Y:S01]  /*7170*/  HMMA.16816.F32 R68, R16, R70, R12 ;  /* 0x000000461044723c */ /* 0x000fe2000000180c */
[----:B------:R-:W1:Y:S01]  /*7180*/  LDSM.16.M88.4 R12, [R124+0xa880] ;  /* 0x00a880007c0c783b */ /* 0x000e620000000200 */
[----:B------:R-:W-:Y:S02]  /*7190*/  FADD R41, R87, -R37 ;  /* 0x8000002557297221 */ /* 0x000fe40000000000 */
[----:B------:R-:W-:Y:S01]  /*71a0*/  FMUL R10, R10, 1.4426950216293334961 ;  /* 0x3fb8aa3b0a0a7820 */ /* 0x000fe20000400000 */
[----:B------:R-:W-:Y:S01]  /*71b0*/  LDSM.16.M88.4 R16, [R124+0xa080] ;  /* 0x00a080007c10783b */ /* 0x000fe20000000200 */
[----:B------:R-:W-:-:S02]  /*71c0*/  FMUL R41, R41, 1.4426950216293334961 ;  /* 0x3fb8aa3b29297820 */ /* 0x000fc40000400000 */
[----:B------:R-:W-:-:S04]  /*71d0*/  FMUL R43, R43, 1.4426950216293334961 ;  /* 0x3fb8aa3b2b2b7820 */ /* 0x000fc80000400000 */
[----:B------:R-:W3:Y:S08]  /*71e0*/  MUFU.EX2 R41, R41 ;  /* 0x0000002900297308 */ /* 0x000ef00000000800 */
[----:B------:R4:W0:Y:S08]  /*71f0*/  MUFU.EX2 R42, R10 ;  /* 0x0000000a002a7308 */ /* 0x0008300000000800 */
[----:B------:R-:W1:Y:S01]  /*7200*/  MUFU.EX2 R43, R43 ;  /* 0x0000002b002b7308 */ /* 0x000e620000000800 */
[----:B0-----:R-:W-:Y:S01]  /*7210*/  HMMA.16816.F32 R60, R72, R24, R60 ;  /* 0x00000018483c723c */ /* 0x001fe2000000183c */
[----:B---3--:R-:W-:Y:S01]  /*7220*/  FADD R21, R41, R81 ;  /* 0x0000005129157221 */ /* 0x008fe20000000000 */
[----:B----4-:R-:W-:Y:S05]  /*7230*/  LDSM.16.M88.4 R8, [R124+0xb080] ;  /* 0x00b080007c08783b */ /* 0x010fea0000000200 */
[----:B------:R-:W-:-:S06]  /*7240*/  FMUL R24, R39, 1.4426950216293334961 ;  /* 0x3fb8aa3b27187820 */ /* 0x000fcc0000400000 */
[----:B------:R-:W0:Y:S01]  /*7250*/  MUFU.EX2 R24, R24 ;  /* 0x0000001800187308 */ /* 0x000e220000000800 */
[----:B------:R-:W-:Y:S02]  /*7260*/  FADD R21, R32, R21 ;  /* 0x0000001520157221 */ /* 0x000fe40000000000 */
[----:B------:R-:W-:Y:S02]  /*7270*/  FADD R20, R42, R20 ;  /* 0x000000142a147221 */ /* 0x000fe40000000000 */
[----:B------:R-:W-:Y:S02]  /*7280*/  FADD R21, R28, R21 ;  /* 0x000000151c157221 */ /* 0x000fe40000000000 */
[----:B-1----:R-:W-:Y:S01]  /*7290*/  FADD R38, R43, R20 ;  /* 0x000000142b267221 */ /* 0x002fe20000000000 */
[----:B------:R-:W-:Y:S04]  /*72a0*/  HMMA.16816.F32 R48, R72, R12, R48 ;  /* 0x0000000c4830723c */ /* 0x000fe80000001830 */
[----:B------:R-:W1:Y:S01]  /*72b0*/  SHFL.BFLY PT, R12, R38, 0x2, 0x1f ;  /* 0x0c401f00260c7f89 */ /* 0x000e6200000e0000 */
[----:B0-----:R-:W-:-:S05]  /*72c0*/  FADD R39, R24, R21 ;  /* 0x0000001518277221 */ /* 0x001fca0000000000 */
[----:B------:R-:W0:Y:S01]  /*72d0*/  SHFL.BFLY PT, R13, R39, 0x2, 0x1f ;  /* 0x0c401f00270d7f89 */ /* 0x000e2200000e0000 */
[----:B------:R-:W-:Y:S02]  /*72e0*/  F2FP.PACK_AB R42, R43, R42 ;  /* 0x0000002a2b2a723e */ /* 0x000fe400000000ff */
[----:B------:R-:W-:Y:S02]  /*72f0*/  F2FP.PACK_AB R40, R85, R86 ;  /* 0x000000565528723e */ /* 0x000fe400000000ff */
[----:B------:R-:W-:Y:S02]  /*7300*/  F2FP.PACK_AB R41, R32, R41 ;  /* 0x000000292029723e */ /* 0x000fe400000000ff */
[----:B------:R-:W-:Y:S01]  /*7310*/  F2FP.PACK_AB R43, R24, R28 ;  /* 0x0000001c182b723e */ /* 0x000fe200000000ff */
[----:B-1----:R-:W-:Y:S01]  /*7320*/  FADD R38, R38, R12 ;  /* 0x0000000c26267221 */ /* 0x002fe20000000000 */
[----:B------:R-:W1:Y:S01]  /*7330*/  S2R R87, SR_CTAID.X ;  /* 0x0000000000577919 */ /* 0x000e620000002500 */
[----:B0-----:R-:W-:-:S04]  /*7340*/  FADD R39, R39, R13 ;  /* 0x0000000d27277221 */ /* 0x001fc80000000000 */
[----:B------:R-:W-:Y:S01]  /*7350*/  HMMA.16816.F32 R12, R40, R14, R48 ;  /* 0x0000000e280c723c */ /* 0x000fe20000001830 */
[----:B------:R-:W0:Y:S04]  /*7360*/  SHFL.BFLY PT, R48, R38, 0x1, 0x1f ;  /* 0x0c201f0026307f89 */ /* 0x000e2800000e0000 */
[----:B------:R-:W3:Y:S03]  /*7370*/  SHFL.BFLY PT, R49, R39, 0x1, 0x1f ;  /* 0x0c201f0027317f89 */ /* 0x000ee600000e0000 */
[C---:B------:R-:W-:Y:S08]  /*7380*/  HMMA.16816.F32 R52, R72.reuse, R16, R52 ;  /* 0x000000104834723c */ /* 0x040ff00000001834 */
[C---:B------:R-:W-:Y:S08]  /*7390*/  HMMA.16816.F32 R44, R72.reuse, R8, R44 ;  /* 0x00000008482c723c */ /* 0x040ff0000000182c */
[----:B------:R-:W-:Y:S01]  /*73a0*/  HMMA.16816.F32 R68, R72, R4, R68 ;  /* 0x000000044844723c */ /* 0x000fe20000001844 */
[----:B0-----:R-:W-:Y:S01]  /*73b0*/  FADD R48, R38, R48 ;  /* 0x0000003026307221 */ /* 0x001fe20000000000 */
[----:B------:R-:W-:Y:S01]  /*73c0*/  UIADD3 UR4, UP0, UR4, 0x80, URZ ;  /* 0x0000008004047890 */ /* 0x000fe2000ff1e03f */
[----:B-1----:R-:W-:-:S02]  /*73d0*/  IMAD.SHL.U32 R87, R87, 0x100, RZ ;  /* 0x0000010057577824 */ /* 0x002fc400078e00ff */
[----:B---3--:R-:W-:Y:S01]  /*73e0*/  FADD R49, R39, R49 ;  /* 0x0000003127317221 */ /* 0x008fe20000000000 */
[----:B------:R-:W-:Y:S02]  /*73f0*/  UIADD3.X UR5, URZ, UR5, URZ, UP0, !UPT ;  /* 0x000000053f057290 */ /* 0x000fe400087fe43f */
[----:B------:R-:W-:Y:S01]  /*7400*/  IADD3 R87, R87, 0x100, RZ ;  /* 0x0000010057577810 */ /* 0x000fe20007ffe0ff */
[----:B------:R-:W-:Y:S01]  /*7410*/  HMMA.16816.F32 R32, R40, R34, R76 ;  /* 0x000000222820723c */ /* 0x000fe2000000184c */
[----:B--2---:R-:W-:Y:S02]  /*7420*/  FFMA R83, R3, R83, R48 ;  /* 0x0000005303537223 */ /* 0x004fe40000000030 */
[----:B------:R0:W5:Y:S01]  /*7430*/  LDL.LU R3, [R1+0x19c] ;  /* 0x00019c0001037983 */ /* 0x0001620000300800 */
[----:B------:R-:W-:-:S03]  /*7440*/  FFMA R82, R118, R82, R49 ;  /* 0x0000005276527223 */ /* 0x000fc60000000031 */
[----:B------:R0:W5:Y:S01]  /*7450*/  LDL.LU R118, [R1+0x198] ;  /* 0x0001980001767983 */ /* 0x0001620000300800 */
[----:B------:R-:W-:Y:S03]  /*7460*/  HMMA.16816.F32 R28, R40, R30, R64 ;  /* 0x0000001e281c723c */ /* 0x000fe60000001840 */
[----:B------:R0:W-:Y:S01]  /*7470*/  STL [R1+0x90], R83 ;  /* 0x0000905301007387 */ /* 0x0001e20000100800 */
[----:B------:R-:W-:-:S03]  /*7480*/  ISETP.LE.U32.AND P0, PT, R87, UR4, PT ;  /* 0x0000000457007c0c */ /* 0x000fc6000bf03070 */
[----:B------:R0:W-:Y:S01]  /*7490*/  STL [R1+0x74], R36 ;  /* 0x0000742401007387 */ /* 0x0001e20000100800 */
[C---:B------:R-:W-:Y:S03]  /*74a0*/  HMMA.16816.F32 R24, R40.reuse, R26, R60 ;  /* 0x0000001a2818723c */ /* 0x040fe6000000183c */
[----:B------:R0:W-:Y:S04]  /*74b0*/  STL [R1+0x8c], R82 ;  /* 0x00008c5201007387 */ /* 0x0001e80000100800 */
[----:B------:R0:W-:Y:S01]  /*74c0*/  STL [R1+0x78], R37 ;  /* 0x0000782501007387 */ /* 0x0001e20000100800 */
[C---:B------:R-:W-:Y:S08]  /*74d0*/  HMMA.16816.F32 R20, R40.reuse, R22, R56 ;  /* 0x000000162814723c */ /* 0x040ff00000001838 */
[C---:B------:R-:W-:Y:S08]  /*74e0*/  HMMA.16816.F32 R16, R40.reuse, R18, R52 ;  /* 0x000000122810723c */ /* 0x040ff00000001834 */
[C---:B------:R-:W-:Y:S08]  /*74f0*/  HMMA.16816.F32 R8, R40.reuse, R10, R44 ;  /* 0x0000000a2808723c */ /* 0x040ff0000000182c */
[----:B------:R-:W-:Y:S07]  /*7500*/  HMMA.16816.F32 R4, R40, R6, R68 ;  /* 0x000000062804723c */ /* 0x000fee0000001844 */
[----:B------:R-:W-:-:S05]  /*7510*/  IMAD.U32 R40, RZ, RZ, UR5 ;  /* 0x00000005ff287e24 */ /* 0x000fca000f8e00ff */
[----:B------:R-:W-:Y:S01]  /*7520*/  ISETP.GE.U32.AND.EX P0, PT, R40, RZ, PT, P0 ;  /* 0x000000ff2800720c */ /* 0x000fe20003f06100 */
[----:B------:R-:W-:-:S04]  /*7530*/  IMAD.MOV.U32 R41, RZ, RZ, 0x80 ;  /* 0x00000080ff297424 */ /* 0x000fc800078e00ff */
[C---:B------:R-:W-:Y:S02]  /*7540*/  IMAD R0, R41.reuse, c[0x0][0x1b4], R0 ;  /* 0x00006d0029007a24 */ /* 0x040fe400078e0200 */
[----:B------:R-:W-:-:S06]  /*7550*/  IMAD R117, R41, c[0x0][0x1a4], R117 ;  /* 0x0000690029757a24 */ /* 0x000fcc00078e0275 */
[----:B0-----:R-:W-:Y:S01]  /*7560*/  @P0 CALL.REL.NOINC `(.L_x_0) ;  /* 0x0000001000000944 */ /* 0x001fe20003c00000 */
[----:B------:R-:W-:Y:S05]  /*7570*/  BRA `(.L_x_1) ;  /* 0xffffa4f000007947 */ /* 0x000fea000383ffff */
.L_x_0:
[----:B------:R-:W2:Y:S04]  /*7580*/  LDL.LU R0, [R1+0x8c] ;  /* 0x00008c0001007983 */ /* 0x000ea80000300800 */
[----:B-----5:R-:W3:Y:S01]  /*7590*/  LDL.LU R2, [R1+0x90] ;  /* 0x0000900001027983 */ /* 0x020ee20000300800 */
[----:B------:R-:W-:Y:S01]  /*75a0*/  IMAD.MOV.U32 R64, RZ, RZ, R27 ;  /* 0x000000ffff407224 */ /* 0x000fe200078e001b */
[----:B------:R-:W-:Y:S01]  /*75b0*/  MOV R50, R4 ;  /* 0x0000000400327202 */ /* 0x000fe20000000f00 */
[----:B------:R-:W-:Y:S01]  /*75c0*/  IMAD.MOV.U32 R27, RZ, RZ, R21 ;  /* 0x000000ffff1b7224 */ /* 0x000fe200078e0015 */
[----:B------:R-:W0:Y:S01]  /*75d0*/  S2R R92, SR_TID.X ;  /* 0x00000000005c7919 */ /* 0x000e220000002100 */
[----:B------:R-:W-:Y:S01]  /*75e0*/  IMAD.MOV.U32 R56, RZ, RZ, R13 ;  /* 0x000000ffff387224 */ /* 0x000fe200078e000d */
[----:B------:R-:W-:Y:S01]  /*75f0*/  MOV R66, R26 ;  /* 0x0000001a00427202 */ /* 0x000fe20000000f00 */
[----:B------:R-:W-:Y:S01]  /*7600*/  IMAD.MOV.U32 R60, RZ, RZ, R22 ;  /* 0x000000ffff3c7224 */ /* 0x000fe200078e0016 */
[----:B------:R-:W1:Y:S01]  /*7610*/  S2R R41, SR_TID.X ;  /* 0x0000000000297919 */ /* 0x000e620000002100 */
[----:B------:R-:W-:Y:S01]  /*7620*/  IMAD.MOV.U32 R46, RZ, RZ, R18 ;  /* 0x000000ffff2e7224 */ /* 0x000fe200078e0012 */
[----:B------:R-:W-:Y:S01]  /*7630*/  MOV R48, R23 ;  /* 0x0000001700307202 */ /* 0x000fe20000000f00 */
[----:B------:R-:W-:Y:S01]  /*7640*/  IMAD.MOV.U32 R42, RZ, RZ, R10 ;  /* 0x000000ffff2a7224 */ /* 0x000fe200078e000a */
[----:B------:R-:W4:Y:S01]  /*7650*/  S2R R3, SR_TID.X ;  /* 0x0000000000037919 */ /* 0x000f220000002100 */
[----:B------:R-:W-:Y:S01]  /*7660*/  IMAD.MOV.U32 R18, RZ, RZ, R5 ;  /* 0x000000ffff127224 */ /* 0x000fe200078e0005 */
[----:B------:R-:W-:Y:S01]  /*7670*/  MOV R54, R8 ;  /* 0x0000000800367202 */ /* 0x000fe20000000f00 */
[----:B------:R-:W-:Y:S01]  /*7680*/  IMAD.MOV.U32 R70, RZ, RZ, R30 ;  /* 0x000000ffff467224 */ /* 0x000fe200078e001e */
[----:B------:R-:W4:Y:S01]  /*7690*/  S2R R89, SR_CTAID.X ;  /* 0x0000000000597919 */ /* 0x000f220000002500 */
[----:B------:R-:W-:-:S02]  /*76a0*/  IMAD.MOV.U32 R44, RZ, RZ, R14 ;  /* 0x000000ffff2c7224 */ /* 0x000fc400078e000e */
[----:B------:R-:W-:Y:S01]  /*76b0*/  IMAD.MOV.U32 R14, RZ, RZ, R6 ;  /* 0x000000ffff0e7224 */ /* 0x000fe200078e0006 */
[----:B------:R-:W4:Y:S01]  /*76c0*/  S2R R91, SR_CTAID.Y ;  /* 0x00000000005b7919 */ /* 0x000f220000002600 */
[----:B------:R-:W-:Y:S02]  /*76d0*/  IMAD.MOV.U32 R30, RZ, RZ, R7 ;  /* 0x000000ffff1e7224 */ /* 0x000fe400078e0007 */
[----:B------:R-:W-:Y:S01]  /*76e0*/  IMAD.MOV.U32 R68, RZ, RZ, R31 ;  /* 0x000000ffff447224 */ /* 0x000fe200078e001f */
[----:B------:R-:W4:Y:S01]  /*76f0*/  S2R R49, SR_TID.X ;  /* 0x0000000000317919 */ /* 0x000f220000002100 */
[----:B------:R-:W-:Y:S02]  /*7700*/  IMAD.MOV.U32 R52, RZ, RZ, R9 ;  /* 0x000000ffff347224 */ /* 0x000fe400078e0009 */
[----:B------:R-:W-:Y:S01]  /*7710*/  IMAD.MOV.U32 R40, RZ, RZ, R11 ;  /* 0x000000ffff287224 */ /* 0x000fe200078e000b */
[----:B0-----:R-:W-:Y:S01]  /*7720*/  SHF.R.U32.HI R9, RZ, 0x1, R92 ;  /* 0x00000001ff097819 */ /* 0x001fe2000001165c */
[C---:B------:R-:W-:Y:S01]  /*7730*/  IMAD.SHL.U32 R6, R92.reuse, 0x8, RZ ;  /* 0x000000085c067824 */ /* 0x040fe200078e00ff */
[C---:B------:R-:W-:Y:S01]  /*7740*/  LOP3.LUT P0, RZ, R92.reuse, 0x100, RZ, 0xc0, !PT ;  /* 0x000001005cff7812 */ /* 0x040fe2000780c0ff */
[----:B------:R-:W-:Y:S01]  /*7750*/  IMAD.SHL.U32 R7, R92, 0x4, RZ ;  /* 0x000000045c077824 */ /* 0x000fe200078e00ff */
[----:B-1----:R-:W-:Y:S01]  /*7760*/  LOP3.LUT R41, R41, 0x3, RZ, 0xc0, !PT ;  /* 0x0000000329297812 */ /* 0x002fe200078ec0ff */
[----:B------:R-:W-:Y:S01]  /*7770*/  IMAD.MOV.U32 R58, RZ, RZ, R12 ;  /* 0x000000ffff3a7224 */ /* 0x000fe200078e000c */
[----:B------:R-:W-:Y:S01]  /*7780*/  LOP3.LUT R6, R6, 0x38, RZ, 0xc0, !PT ;  /* 0x0000003806067812 */ /* 0x000fe200078ec0ff */
[----:B------:R-:W-:Y:S01]  /*7790*/  IMAD.MOV.U32 R26, RZ, RZ, R20 ;  /* 0x000000ffff1a7224 */ /* 0x000fe200078e0014 */
[----:B----4-:R-:W-:-:S02]  /*77a0*/  LOP3.LUT R38, R3, 0x1c, RZ, 0xc0, !PT ;  /* 0x0000001c03267812 */ /* 0x010fc400078ec0ff */
[----:B------:R-:W-:Y:S02]  /*77b0*/  LOP3.LUT R3, R3, 0x1e0, RZ, 0xc0, !PT ;  /* 0x000001e003037812 */ /* 0x000fe400078ec0ff */
[----:B------:R-:W-:Y:S02]  /*77c0*/  PRMT R89, R92, 0x6540, R89 ;  /* 0x000065405c597816 */ /* 0x000fe40000000059 */
[----:B------:R-:W-:Y:S01]  /*77d0*/  LOP3.LUT R11, R7, 0x3c0, RZ, 0xc0, !PT ;  /* 0x000003c0070b7812 */ /* 0x000fe200078ec0ff */
[----:B------:R-:W-:Y:S01]  /*77e0*/  IMAD R39, R3, 0x2, R38 ;  /* 0x0000000203277824 */ /* 0x000fe200078e0226 */
[----:B------:R-:W-:Y:S01]  /*77f0*/  MOV R38, R34 ;  /* 0x0000002200267202 */ /* 0x000fe20000000f00 */
[----:B------:R-:W-:Y:S01]  /*7800*/  IMAD R3, R91, c[0x0][0x1c0], RZ ;  /* 0x000070005b037a24 */ /* 0x000fe200078e02ff */
[----:B------:R-:W-:Y:S01]  /*7810*/  LOP3.LUT R12, R9, 0x4, RZ, 0xc0, !PT ;  /* 0x00000004090c7812 */ /* 0x000fe200078ec0ff */
[----:B------:R-:W-:Y:S01]  /*7820*/  IMAD R8, R89, c[0x0][0x1c4], RZ ;  /* 0x0000710059087a24 */ /* 0x000fe200078e02ff */
[----:B------:R-:W-:Y:S01]  /*7830*/  SHF.R.U32.HI R49, RZ, 0x8, R49 ;  /* 0x00000008ff317819 */ /* 0x000fe20000011631 */
[----:B------:R-:W-:-:S02]  /*7840*/  IMAD.MOV.U32 R34, RZ, RZ, R29 ;  /* 0x000000ffff227224 */ /* 0x000fc400078e001d */
[C---:B------:R-:W-:Y:S01]  /*7850*/  IMAD.SHL.U32 R9, R8.reuse, 0x2, RZ ;  /* 0x0000000208097824 */ /* 0x040fe200078e00ff */
[----:B------:R-:W-:Y:S01]  /*7860*/  SGXT.U32 R49, R49, 0x1 ;  /* 0x000000013131781a */ /* 0x000fe20000000000 */
[----:B------:R-:W-:Y:S02]  /*7870*/  IMAD.MOV.U32 R29, RZ, RZ, R24 ;  /* 0x000000ffff1d7224 */ /* 0x000fe400078e0018 */
[----:B------:R-:W-:Y:S01]  /*7880*/  IMAD.HI R8, R8, 0x2, RZ ;  /* 0x0000000208087827 */ /* 0x000fe200078e02ff */
[----:B------:R-:W-:Y:S03]  /*7890*/  BAR.SYNC.DEFER_BLOCKING 0x0 ;  /* 0x0000000000007b1d */ /* 0x000fe60000010000 */
[----:B--2---:R-:W-:Y:S02]  /*78a0*/  IMAD.MOV.U32 R13, RZ, RZ, R0 ;  /* 0x000000ffff0d7224 */ /* 0x004fe400078e0000 */
[----:B---3--:R-:W-:-:S03]  /*78b0*/  IMAD.MOV.U32 R72, RZ, RZ, R2 ;  /* 0x000000ffff487224 */ /* 0x008fc600078e0002 */
[C---:B------:R-:W-:Y:S01]  /*78c0*/  FSETP.GEU.AND P3, PT, R13.reuse, 1.175494350822287508e-38, PT ;  /* 0x008000000d00780b */ /* 0x040fe20003f6e000 */
[C---:B------:R-:W-:Y:S01]  /*78d0*/  FMUL R22, R13.reuse, 8388608 ;  /* 0x4b0000000d167820 */ /* 0x040fe20000400000 */
[----:B------:R-:W-:Y:S01]  /*78e0*/  SHF.L.U32 R2, R92, 0xa, RZ ;  /* 0x0000000a5c027819 */ /* 0x000fe200000006ff */
[C---:B------:R-:W-:Y:S01]  /*78f0*/  FMUL R21, R72.reuse, 8388608 ;  /* 0x4b00000048157820 */ /* 0x040fe20000400000 */
[----:B------:R-:W-:Y:S02]  /*7900*/  FSETP.GEU.AND P2, PT, R72, 1.175494350822287508e-38, PT ;  /* 0x008000004800780b */ /* 0x000fe40003f4e000 */
[----:B------:R-:W-:Y:S02]  /*7910*/  FSETP.GT.AND P1, PT, |R13|, 8.50705917302346158658e+37, PT ;  /* 0x7e8000000d00780b */ /* 0x000fe40003f24200 */
[----:B------:R-:W-:Y:S02]  /*7920*/  FSEL R21, R21, R72, !P2 ;  /* 0x0000004815157208 */ /* 0x000fe40005000000 */
[----:B------:R-:W-:-:S02]  /*7930*/  FSEL R22, R22, R13, !P3 ;  /* 0x0000000d16167208 */ /* 0x000fc40005800000 */
[----:B------:R-:W-:Y:S02]  /*7940*/  IADD3 R0, R21, -0x3f3504f3, RZ ;  /* 0xc0cafb0d15007810 */ /* 0x000fe40007ffe0ff */
[----:B------:R-:W-:Y:S02]  /*7950*/  FSEL R63, RZ, -23, P3 ;  /* 0xc1b80000ff3f7808 */ /* 0x000fe40001800000 */
[----:B------:R-:W-:Y:S02]  /*7960*/  LOP3.LUT R4, R0, 0xff800000, RZ, 0xc0, !PT ;  /* 0xff80000000047812 */ /* 0x000fe400078ec0ff */
[----:B------:R-:W-:Y:S01]  /*7970*/  LOP3.LUT R10, R2, 0x6000, RZ, 0xc0, !PT ;  /* 0x00006000020a7812 */ /* 0x000fe200078ec0ff */
[----:B------:R-:W-:Y:S01]  /*7980*/  @P1 FMUL R30, R30, 0.25 ;  /* 0x3e8000001e1e1820 */ /* 0x000fe20000400000 */
[----:B------:R-:W0:Y:S01]  /*7990*/  I2F R5, R4 ;  /* 0x0000000400057306 */ /* 0x000e220000201400 */
[C---:B------:R-:W-:Y:S01]  /*79a0*/  FSETP.GEU.AND P3, PT, |R13|.reuse, 1.175494350822287508e-38, PT ;  /* 0x008000000d00780b */ /* 0x040fe20003f6e200 */
[----:B------:R-:W-:Y:S01]  /*79b0*/  @P1 FMUL R13, R13, 0.25 ;  /* 0x3e8000000d0d1820 */ /* 0x000fe20000400000 */
[----:B------:R-:W-:Y:S01]  /*79c0*/  LEA R10, R41, R10, 0x5 ;  /* 0x0000000a290a7211 */ /* 0x000fe200078e28ff */
[----:B------:R-:W-:Y:S01]  /*79d0*/  @P1 FMUL R14, R14, 0.25 ;  /* 0x3e8000000e0e1820 */ /* 0x000fe20000400000 */
[----:B------:R-:W1:Y:S01]  /*79e0*/  S2R R41, SR_TID.X ;  /* 0x0000000000297919 */ /* 0x000e620000002100 */
[----:B------:R-:W-:Y:S01]  /*79f0*/  FSEL R62, RZ, -23, P2 ;  /* 0xc1b80000ff3e7808 */ /* 0x000fe20001000000 */
[----:B------:R-:W-:Y:S01]  /*7a00*/  @P1 FMUL R40, R40, 0.25 ;  /* 0x3e80000028281820 */ /* 0x000fe20000400000 */
[----:B------:R-:W-:Y:S01]  /*7a10*/  FSETP.GT.AND P2, PT, |R72|, 8.50705917302346158658e+37, PT ;  /* 0x7e8000004800780b */ /* 0x000fe20003f44200 */
[----:B------:R-:W-:Y:S01]  /*7a20*/  @P1 FMUL R42, R42, 0.25 ;  /* 0x3e8000002a2a1820 */ /* 0x000fe20000400000 */
[----:B------:R-:W-:Y:S01]  /*7a30*/  IADD3 R0, R22, -0x3f3504f3, RZ ;  /* 0xc0cafb0d16007810 */ /* 0x000fe20007ffe0ff */
[----:B------:R-:W-:-:S02]  /*7a40*/  @P1 FMUL R15, R15, 0.25 ;  /* 0x3e8000000f0f1820 */ /* 0x000fc40000400000 */
[----:B------:R-:W-:Y:S01]  /*7a50*/  @P1 FMUL R44, R44, 0.25 ;  /* 0x3e8000002c2c1820 */ /* 0x000fe20000400000 */
[----:B------:R-:W-:Y:S01]  /*7a60*/  LOP3.LUT R7, R0, 0xff800000, RZ, 0xc0, !PT ;  /* 0xff80000000077812 */ /* 0x000fe200078ec0ff */
[----:B------:R-:W-:Y:S01]  /*7a70*/  @!P3 FMUL R13, R13, 16777216 ;  /* 0x4b8000000d0db820 */ /* 0x000fe20000400000 */
[----:B------:R-:W-:Y:S01]  /*7a80*/  IADD3 R0, R12, R6, R11 ;  /* 0x000000060c007210 */ /* 0x000fe20007ffe00b */
[----:B0-----:R-:W-:Y:S01]  /*7a90*/  FFMA.FTZ R62, R5, 1.1920928955078125e-07, R62 ;  /* 0x34000000053e7823 */ /* 0x001fe2000001003e */
[----:B------:R0:W-:Y:S01]  /*7aa0*/  I2F R6, R7 ;  /* 0x0000000700067306 */ /* 0x0001e20000201400 */
[----:B------:R-:W-:Y:S02]  /*7ab0*/  @P1 FMUL R19, R19, 0.25 ;  /* 0x3e80000013131820 */ /* 0x000fe40000400000 */
[----:B------:R-:W-:Y:S02]  /*7ac0*/  @P1 FMUL R46, R46, 0.25 ;  /* 0x3e8000002e2e1820 */ /* 0x000fe40000400000 */
[----:B------:R-:W-:-:S02]  /*7ad0*/  @P1 FMUL R48, R48, 0.25 ;  /* 0x3e80000030301820 */ /* 0x000fc40000400000 */
[----:B------:R-:W-:Y:S01]  /*7ae0*/  @P1 FMUL R60, R60, 0.25 ;  /* 0x3e8000003c3c1820 */ /* 0x000fe20000400000 */
[----:B------:R-:W2:Y:S01]  /*7af0*/  MUFU.RCP R5, R13 ;  /* 0x0000000d00057308 */ /* 0x000ea20000001000 */
[----:B------:R-:W-:Y:S01]  /*7b00*/  @P1 FMUL R64, R64, 0.25 ;  /* 0x3e80000040401820 */ /* 0x000fe20000400000 */
[----:B0-----:R-:W-:Y:S01]  /*7b10*/  IADD3 R7, R22, -R7, RZ ;  /* 0x8000000716077210 */ /* 0x001fe20007ffe0ff */
[----:B------:R-:W-:Y:S01]  /*7b20*/  @P1 FMUL R66, R66, 0.25 ;  /* 0x3e80000042421820 */ /* 0x000fe20000400000 */
[----:B-1----:R-:W-:Y:S01]  /*7b30*/  LOP3.LUT R20, R41, 0x1ff, RZ, 0xc0, !PT ;  /* 0x000001ff29147812 */ /* 0x002fe200078ec0ff */
[----:B------:R-:W-:Y:S02]  /*7b40*/  @P1 FMUL R68, R68, 0.25 ;  /* 0x3e80000044441820 */ /* 0x000fe40000400000 */
[----:B------:R-:W-:Y:S02]  /*7b50*/  @P1 FMUL R70, R70, 0.25 ;  /* 0x3e80000046461820 */ /* 0x000fe40000400000 */
[----:B------:R-:W-:-:S02]  /*7b60*/  @P1 FMUL R35, R35, 0.25 ;  /* 0x3e80000023231820 */ /* 0x000fc40000400000 */
[----:B------:R-:W-:Y:S01]  /*7b70*/  @P1 FMUL R38, R38, 0.25 ;  /* 0x3e80000026261820 */ /* 0x000fe20000400000 */
[----:B------:R-:W-:Y:S01]  /*7b80*/  FSETP.GEU.AND P1, PT, |R72|, 1.175494350822287508e-38, PT ;  /* 0x008000004800780b */ /* 0x000fe20003f2e200 */
[----:B------:R-:W-:Y:S02]  /*7b90*/  IMAD.SHL.U32 R2, R3, 0x2, RZ ;  /* 0x0000000203027824 */ /* 0x000fe400078e00ff */
[----:B------:R-:W-:Y:S02]  /*7ba0*/  IMAD.SHL.U32 R11, R92, 0x1000, RZ ;  /* 0x000010005c0b7824 */ /* 0x000fe400078e00ff */
[----:B------:R-:W-:Y:S01]  /*7bb0*/  @P2 FMUL R72, R72, 0.25 ;  /* 0x3e80000048482820 */ /* 0x000fe20000400000 */
[----:B------:R-:W-:Y:S01]  /*7bc0*/  IADD3 R2, P4, P5, R9, c[0x0][0x178], R2 ;  /* 0x00005e0009027a10 */ /* 0x000fe20007d9e002 */
[----:B------:R-:W-:Y:S01]  /*7bd0*/  IMAD.SHL.U32 R9, R39, 0x4, RZ ;  /* 0x0000000427097824 */ /* 0x000fe200078e00ff */
[----:B------:R-:W-:Y:S01]  /*7be0*/  LOP3.LUT R11, R11, 0x6000, RZ, 0xc0, !PT ;  /* 0x000060000b0b7812 */ /* 0x000fe200078ec0ff */
[----:B------:R-:W-:-:S02]  /*7bf0*/  @!P3 FMUL R40, R40, 16777216 ;  /* 0x4b8000002828b820 */ /* 0x000fc40000400000 */
[----:B------:R-:W-:Y:S01]  /*7c00*/  @!P3 FMUL R44, R44, 16777216 ;  /* 0x4b8000002c2cb820 */ /* 0x000fe20000400000 */
[----:B------:R-:W-:Y:S01]  /*7c10*/  LOP3.LUT R24, R10, R9, RZ, 0x3c, !PT ;  /* 0x000000090a187212 */ /* 0x000fe200078e3cff */
[----:B------:R-:W-:Y:S02]  /*7c20*/  @!P3 FMUL R42, R42, 16777216 ;  /* 0x4b8000002a2ab820 */ /* 0x000fe40000400000 */
[----:B------:R-:W-:Y:S02]  /*7c30*/  @!P3 FMUL R46, R46, 16777216 ;  /* 0x4b8000002e2eb820 */ /* 0x000fe40000400000 */
[----:B------:R-:W-:Y:S02]  /*7c40*/  @!P3 FMUL R48, R48, 16777216 ;  /* 0x4b8000003030b820 */ /* 0x000fe40000400000 */
[----:B------:R-:W-:Y:S02]  /*7c50*/  @!P3 FMUL R30, R30, 16777216 ;  /* 0x4b8000001e1eb820 */ /* 0x000fe40000400000 */
[----:B------:R-:W-:-:S02]  /*7c60*/  @!P3 FMUL R14, R14, 16777216 ;  /* 0x4b8000000e0eb820 */ /* 0x000fc40000400000 */
[----:B------:R-:W-:Y:S02]  /*7c70*/  @!P3 FMUL R15, R15, 16777216 ;  /* 0x4b8000000f0fb820 */ /* 0x000fe40000400000 */
[----:B------:R-:W-:Y:S02]  /*7c80*/  @!P3 FMUL R19, R19, 16777216 ;  /* 0x4b8000001313b820 */ /* 0x000fe40000400000 */
[----:B------:R-:W-:Y:S02]  /*7c90*/  @!P3 FMUL R60, R60, 16777216 ;  /* 0x4b8000003c3cb820 */ /* 0x000fe40000400000 */
[----:B------:R-:W-:Y:S02]  /*7ca0*/  @!P3 FMUL R64, R64, 16777216 ;  /* 0x4b8000004040b820 */ /* 0x000fe40000400000 */
[----:B------:R-:W-:Y:S02]  /*7cb0*/  @!P3 FMUL R66, R66, 16777216 ;  /* 0x4b8000004242b820 */ /* 0x000fe40000400000 */
[----:B------:R-:W-:-:S02]  /*7cc0*/  @!P3 FMUL R68, R68, 16777216 ;  /* 0x4b8000004444b820 */ /* 0x000fc40000400000 */
[----:B------:R-:W-:Y:S02]  /*7cd0*/  @!P3 FMUL R70, R70, 16777216 ;  /* 0x4b8000004646b820 */ /* 0x000fe40000400000 */
[----:B------:R-:W-:Y:S02]  /*7ce0*/  @!P3 FMUL R35, R35, 16777216 ;  /* 0x4b8000002323b820 */ /* 0x000fe40000400000 */
[----:B------:R-:W-:Y:S01]  /*7cf0*/  @!P3 FMUL R38, R38, 16777216 ;  /* 0x4b8000002626b820 */ /* 0x000fe20000400000 */
[----:B------:R-:W-:Y:S01]  /*7d00*/  ISETP.GE.U32.AND P3, PT, R22, 0x7f800000, PT ;  /* 0x7f8000001600780c */ /* 0x000fe20003f66070 */
[----:B------:R-:W-:Y:S02]  /*7d10*/  @!P1 FMUL R72, R72, 16777216 ;  /* 0x4b80000048489820 */ /* 0x000fe40000400000 */
[C---:B--2---:R-:W-:Y:S02]  /*7d20*/  FMUL R39, R5.reuse, R40 ;  /* 0x0000002805277220 */ /* 0x044fe40000400000 */
[----:B------:R-:W-:-:S02]  /*7d30*/  FMUL R23, R5, R44 ;  /* 0x0000002c05177220 */ /* 0x000fc40000400000 */
[----:B------:R-:W-:Y:S02]  /*7d40*/  IMAD R20, R20, 0x10, R11 ;  /* 0x0000001014147824 */ /* 0x000fe400078e020b */
[C---:B------:R-:W-:Y:S02]  /*7d50*/  FMUL R40, R5.reuse, R42 ;  /* 0x0000002a05287220 */ /* 0x040fe40000400000 */
[C---:B------:R-:W-:Y:S02]  /*7d60*/  FMUL R44, R5.reuse, R46 ;  /* 0x0000002e052c7220 */ /* 0x040fe40000400000 */
[C---:B------:R-:W-:Y:S02]  /*7d70*/  FMUL R41, R5.reuse, R48 ;  /* 0x0000003005297220 */ /* 0x040fe40000400000 */
[C---:B------:R-:W-:Y:S02]  /*7d80*/  FMUL R30, R5.reuse, R30 ;  /* 0x0000001e051e7220 */ /* 0x040fe40000400000 */
[----:B------:R-:W-:-:S02]  /*7d90*/  FMUL R31, R5, R14 ;  /* 0x0000000e051f7220 */ /* 0x000fc40000400000 */
[C---:B------:R-:W-:Y:S02]  /*7da0*/  FMUL R11, R5.reuse, R15 ;  /* 0x0000000f050b7220 */ /* 0x040fe40000400000 */
[C---:B------:R-:W-:Y:S02]  /*7db0*/  FMUL R42, R5.reuse, R19 ;  /* 0x00000013052a7220 */ /* 0x040fe40000400000 */
[C---:B------:R-:W-:Y:S02]  /*7dc0*/  FMUL R10, R5.reuse, R60 ;  /* 0x0000003c050a7220 */ /* 0x040fe40000400000 */
[C---:B------:R-:W-:Y:S02]  /*7dd0*/  FMUL R46, R5.reuse, R64 ;  /* 0x00000040052e7220 */ /* 0x040fe40000400000 */
[C---:B------:R-:W-:Y:S02]  /*7de0*/  FMUL R43, R5.reuse, R66 ;  /* 0x00000042052b7220 */ /* 0x040fe40000400000 */
[----:B------:R-:W-:-:S02]  /*7df0*/  FMUL R45, R5, R68 ;  /* 0x00000044052d7220 */ /* 0x000fc40000400000 */
[C---:B------:R-:W-:Y:S02]  /*7e00*/  FMUL R47, R5.reuse, R70 ;  /* 0x00000046052f7220 */ /* 0x040fe40000400000 */
[C---:B------:R-:W-:Y:S02]  /*7e10*/  FMUL R48, R5.reuse, R35 ;  /* 0x0000002305307220 */ /* 0x040fe40000400000 */
[----:B------:R-:W-:Y:S02]  /*7e20*/  FMUL R38, R5, R38 ;  /* 0x0000002605267220 */ /* 0x000fe40000400000 */
[----:B------:R-:W0:Y:S01]  /*7e30*/  MUFU.RCP R5, R72 ;  /* 0x0000004800057308 */ /* 0x000e220000001000 */
[----:B------:R-:W-:Y:S02]  /*7e40*/  @P2 FMUL R17, R17, 0.25 ;  /* 0x3e80000011112820 */ /* 0x000fe40000400000 */
[----:B------:R-:W-:Y:S02]  /*7e50*/  @P2 FMUL R27, R27, 0.25 ;  /* 0x3e8000001b1b2820 */ /* 0x000fe40000400000 */
[----:B------:R-:W-:-:S02]  /*7e60*/  @P2 FMUL R18, R18, 0.25 ;  /* 0x3e80000012122820 */ /* 0x000fc40000400000 */
[----:B------:R-:W-:Y:S02]  /*7e70*/  @P2 FMUL R26, R26, 0.25 ;  /* 0x3e8000001a1a2820 */ /* 0x000fe40000400000 */
[----:B------:R-:W-:Y:S02]  /*7e80*/  @P2 FMUL R28, R28, 0.25 ;  /* 0x3e8000001c1c2820 */ /* 0x000fe40000400000 */
[----:B------:R-:W-:Y:S02]  /*7e90*/  @P2 FMUL R50, R50, 0.25 ;  /* 0x3e80000032322820 */ /* 0x000fe40000400000 */
        /* <DEDUP_REMOVED lines=9> */
[----:B------:R-:W-:Y:S01]  /*7f30*/  @P2 FMUL R16, R16, 0.25 ;  /* 0x3e80000010102820 */ /* 0x000fe20000400000 */
[----:B------:R-:W-:Y:S01]  /*7f40*/  ISETP.GE.U32.AND P2, PT, R21, 0x7f800000, PT ;  /* 0x7f8000001500780c */ /* 0x000fe20003f46070 */
[----:B------:R-:W-:-:S04]  /*7f50*/  IMAD.HI R3, R3, 0x2, RZ ;  /* 0x0000000203037827 */ /* 0x000fc800078e02ff */
[----:B------:R-:W-:Y:S01]  /*7f60*/  @!P1 FMUL R17, R17, 16777216 ;  /* 0x4b80000011119820 */ /* 0x000fe20000400000 */
[----:B------:R-:W-:Y:S01]  /*7f70*/  IADD3.X R3, R8, c[0x0][0x17c], R3, P4, P5 ;  /* 0x00005f0008037a10 */ /* 0x000fe200027ea403 */
        /* <DEDUP_REMOVED lines=14> */
[----:B------:R-:W-:Y:S01]  /*8060*/  @!P1 FMUL R16, R16, 16777216 ;  /* 0x4b80000010109820 */ /* 0x000fe20000400000 */
[----:B------:R-:W-:Y:S01]  /*8070*/  FSETP.NEU.AND P1, PT, R21, RZ, PT ;  /* 0x000000ff1500720b */ /* 0x000fe20003f2d000 */
[C---:B0-----:R-:W-:Y:S02]  /*8080*/  FMUL R9, R5.reuse, R17 ;  /* 0x0000001105097220 */ /* 0x041fe40000400000 */
[----:B------:R-:W-:-:S02]  /*8090*/  FMUL R13, R5, R27 ;  /* 0x0000001b050d7220 */ /* 0x000fc40000400000 */
[----:B------:R-:W-:Y:S02]  /*80a0*/  FFMA.FTZ R63, R6, 1.1920928955078125e-07, R63 ;  /* 0x34000000063f7823 */ /* 0x000fe4000001003f */
[C---:B------:R-:W-:Y:S02]  /*80b0*/  FMUL R15, R5.reuse, R18 ;  /* 0x00000012050f7220 */ /* 0x040fe40000400000 */
[C---:B------:R-:W-:Y:S02]  /*80c0*/  FMUL R17, R5.reuse, R26 ;  /* 0x0000001a05117220 */ /* 0x040fe40000400000 */
[C---:B------:R-:W-:Y:S02]  /*80d0*/  FMUL R27, R5.reuse, R28 ;  /* 0x0000001c051b7220 */ /* 0x040fe40000400000 */
[C---:B------:R-:W-:Y:S02]  /*80e0*/  FMUL R19, R5.reuse, R50 ;  /* 0x0000003205137220 */ /* 0x040fe40000400000 */
[----:B------:R-:W-:-:S02]  /*80f0*/  FMUL R6, R5, R52 ;  /* 0x0000003405067220 */ /* 0x000fc40000400000 */
[C---:B------:R-:W-:Y:S02]  /*8100*/  FMUL R8, R5.reuse, R54 ;  /* 0x0000003605087220 */ /* 0x040fe40000400000 */
[----:B------:R-:W-:Y:S01]  /*8110*/  FMUL R14, R5, R56 ;  /* 0x00000038050e7220 */ /* 0x000fe20000400000 */
[----:B------:R-:W-:Y:S01]  /*8120*/  F2FP.PACK_AB R15, R15, R6 ;  /* 0x000000060f0f723e */ /* 0x000fe200000000ff */
[----:B------:R-:W-:Y:S01]  /*8130*/  FMUL R18, R5, R58 ;  /* 0x0000003a05127220 */ /* 0x000fe20000400000 */
[----:B------:R-:W-:Y:S01]  /*8140*/  F2FP.PACK_AB R19, R19, R8 ;  /* 0x000000081313723e */ /* 0x000fe200000000ff */
[C---:B------:R-:W-:Y:S01]  /*8150*/  FMUL R12, R5.reuse, R34 ;  /* 0x00000022050c7220 */ /* 0x040fe20000400000 */
[----:B------:R-:W-:Y:S01]  /*8160*/  F2FP.PACK_AB R14, R14, R9 ;  /* 0x000000090e0e723e */ /* 0x000fe200000000ff */
[----:B------:R-:W-:Y:S01]  /*8170*/  FMUL R32, R5, R32 ;  /* 0x0000002005207220 */ /* 0x000fe20000400000 */
[----:B------:R-:W-:Y:S01]  /*8180*/  F2FP.PACK_AB R9, R41, R46 ;  /* 0x0000002e2909723e */ /* 0x000fe200000000ff */
[----:B------:R-:W-:Y:S01]  /*8190*/  FMUL R33, R5, R33 ;  /* 0x0000002105217220 */ /* 0x000fe20000400000 */
[----:B------:R-:W-:Y:S01]  /*81a0*/  F2FP.PACK_AB R8, R45, R48 ;  /* 0x000000302d08723e */ /* 0x000fe200000000ff */
[----:B------:R-:W-:-:S02]  /*81b0*/  FMUL R28, R5, R29 ;  /* 0x0000001d051c7220 */ /* 0x000fc40000400000 */
[C---:B------:R-:W-:Y:S01]  /*81c0*/  FMUL R26, R5.reuse, R25 ;  /* 0x00000019051a7220 */ /* 0x040fe20000400000 */
[----:B------:R-:W-:Y:S01]  /*81d0*/  F2FP.PACK_AB R12, R12, R33 ;  /* 0x000000210c0c723e */ /* 0x000fe200000000ff */
[----:B------:R-:W-:Y:S01]  /*81e0*/  FMUL R5, R5, R16 ;  /* 0x0000001005057220 */ /* 0x000fe20000400000 */
[----:B------:R-:W-:Y:S01]  /*81f0*/  F2FP.PACK_AB R16, R27, R32 ;  /* 0x000000201b10723e */ /* 0x000fe200000000ff */
[----:B------:R-:W-:Y:S01]  /*8200*/  IMAD.IADD R4, R21, 0x1, -R4 ;  /* 0x0000000115047824 */ /* 0x000fe200078e0a04 */
[----:B------:R-:W-:Y:S01]  /*8210*/  F2FP.PACK_AB R13, R13, R26 ;  /* 0x0000001a0d0d723e */ /* 0x000fe200000000ff */
[----:B------:R-:W-:Y:S01]  /*8220*/  FADD R26, R7, -1 ;  /* 0xbf800000071a7421 */ /* 0x000fe20000000000 */
[----:B------:R-:W-:Y:S01]  /*8230*/  F2FP.PACK_AB R18, R18, R5 ;  /* 0x000000051212723e */ /* 0x000fe200000000ff */
[----:B------:R-:W-:Y:S01]  /*8240*/  IMAD.MOV.U32 R5, RZ, RZ, 0x3dc6b27f ;  /* 0x3dc6b27fff057424 */ /* 0x000fe200078e00ff */
[----:B------:R-:W-:Y:S01]  /*8250*/  F2FP.PACK_AB R17, R17, R28 ;  /* 0x0000001c1111723e */ /* 0x000fe200000000ff */
[----:B------:R-:W-:Y:S01]  /*8260*/  FADD R25, R4, -1 ;  /* 0xbf80000004197421 */ /* 0x000fe20000000000 */
[----:B------:R0:W-:Y:S01]  /*8270*/  STS.128 [R24+0x1000], R12 ;  /* 0x0010000c18007388 */ /* 0x0001e20000000c00 */
[----:B------:R-:W-:Y:S01]  /*8280*/  @P2 MOV R28, 0x7f800000 ;  /* 0x7f800000001c2802 */ /* 0x000fe20000000f00 */
[----:B------:R-:W-:-:S02]  /*8290*/  IMAD.SHL.U32 R92, R92, 0x2, RZ ;  /* 0x000000025c5c7824 */ /* 0x000fc400078e00ff */
[CC--:B------:R-:W-:Y:S01]  /*82a0*/  FFMA.FTZ R4, R25.reuse, R5.reuse, -0.16845393180847167969 ;  /* 0xbe2c7f3019047423 */ /* 0x0c0fe20000010005 */
[----:B------:R1:W-:Y:S01]  /*82b0*/  STS.128 [R24], R16 ;  /* 0x0000001018007388 */ /* 0x0003e20000000c00 */
[C---:B------:R-:W-:Y:S02]  /*82c0*/  FFMA.FTZ R5, R26.reuse, R5, -0.16845393180847167969 ;  /* 0xbe2c7f301a057423 */ /* 0x040fe40000010005 */
[----:B------:R-:W-:Y:S01]  /*82d0*/  FFMA.FTZ R6, R25, R4, 0.1716887056827545166 ;  /* 0x3e2fcf2a19067423 */ /* 0x000fe20000010004 */
[----:B------:R-:W-:Y:S01]  /*82e0*/  F2FP.PACK_AB R4, R47, R38 ;  /* 0x000000262f04723e */ /* 0x000fe200000000ff */
[C---:B------:R-:W-:Y:S02]  /*82f0*/  FFMA.FTZ R5, R26.reuse, R5, 0.1716887056827545166 ;  /* 0x3e2fcf2a1a057423 */ /* 0x040fe40000010005 */
[C---:B------:R-:W-:Y:S02]  /*8300*/  FFMA.FTZ R6, R25.reuse, R6, -0.17900948226451873779 ;  /* 0xbe374e4319067423 */ /* 0x040fe40000010006 */
[----:B------:R-:W-:Y:S01]  /*8310*/  FFMA.FTZ R7, R26, R5, -0.17900948226451873779 ;  /* 0xbe374e431a077423 */ /* 0x000fe20000010005 */
[----:B------:R-:W-:Y:S01]  /*8320*/  F2FP.PACK_AB R5, R10, R43 ;  /* 0x0000002b0a05723e */ /* 0x000fe200000000ff */
[----:B------:R-:W-:Y:S01]  /*8330*/  FFMA.FTZ R10, R25, R6, 0.20512372255325317383 ;  /* 0x3e520bf4190a7423 */ /* 0x000fe20000010006 */
[----:B------:R-:W-:Y:S01]  /*8340*/  F2FP.PACK_AB R6, R23, R44 ;  /* 0x0000002c1706723e */ /* 0x000fe200000000ff */
[----:B0-----:R-:W-:-:S02]  /*8350*/  IMAD R14, R49, c[0x0][0x1c8], RZ ;  /* 0x00007200310e7a24 */ /* 0x001fc400078e02ff */
[----:B------:R-:W-:Y:S01]  /*8360*/  IMAD.MOV.U32 R23, RZ, RZ, c[0x0][0x1c8] ;  /* 0x00007200ff177624 */ /* 0x000fe200078e00ff */
[----:B-1----:R-:W-:Y:S01]  /*8370*/  LOP3.LUT R17, R20, 0x20, RZ, 0x3c, !PT ;  /* 0x0000002014117812 */ /* 0x002fe200078e3cff */
[----:B------:R-:W-:Y:S02]  /*8380*/  FFMA.FTZ R10, R25, R10, -0.24046532809734344482 ;  /* 0xbe763c8b190a7423 */ /* 0x000fe4000001000a */
[C---:B------:R-:W-:Y:S02]  /*8390*/  FFMA.FTZ R7, R26.reuse, R7, 0.20512372255325317383 ;  /* 0x3e520bf41a077423 */ /* 0x040fe40000010007 */
[----:B------:R-:W-:Y:S02]  /*83a0*/  IMAD R16, R23, 0x2, R14 ;  /* 0x0000000217107824 */ /* 0x000fe400078e020e */
[----:B------:R-:W-:Y:S01]  /*83b0*/  FFMA.FTZ R12, R25, R10, 0.28857114911079406738 ;  /* 0x3e93bf99190c7423 */ /* 0x000fe2000001000a */
[----:B------:R-:W-:Y:S01]  /*83c0*/  F2FP.PACK_AB R10, R11, R42 ;  /* 0x0000002a0b0a723e */ /* 0x000fe200000000ff */
[----:B------:R-:W-:-:S02]  /*83d0*/  FFMA.FTZ R7, R26, R7, -0.24046532809734344482 ;  /* 0xbe763c8b1a077423 */ /* 0x000fc40000010007 */
[----:B------:R-:W-:Y:S02]  /*83e0*/  IMAD R18, R23, 0x2, R16 ;  /* 0x0000000217127824 */ /* 0x000fe400078e0210 */
[----:B------:R-:W-:Y:S02]  /*83f0*/  FFMA.FTZ R12, R25, R12, -0.36067417263984680176 ;  /* 0xbeb8aa49190c7423 */ /* 0x000fe4000001000c */
[C---:B------:R-:W-:Y:S01]  /*8400*/  FFMA.FTZ R11, R26.reuse, R7, 0.28857114911079406738 ;  /* 0x3e93bf991a0b7423 */ /* 0x040fe20000010007 */
[----:B------:R-:W-:Y:S01]  /*8410*/  LEA R32, R23, R18, 0x1 ;  /* 0x0000001217207211 */ /* 0x000fe200078e08ff */
[----:B------:R-:W-:Y:S01]  /*8420*/  FFMA.FTZ R12, R25, R12, 0.48089820146560668945 ;  /* 0x3ef6384a190c7423 */ /* 0x000fe2000001000c */
[----:B------:R-:W-:Y:S01]  /*8430*/  F2FP.PACK_AB R7, R31, R40 ;  /* 0x000000281f07723e */ /* 0x000fe200000000ff */
[----:B------:R-:W-:Y:S01]  /*8440*/  FFMA.FTZ R13, R26, R11, -0.36067417263984680176 ;  /* 0xbeb8aa491a0d7423 */ /* 0x000fe2000001000b */
[----:B------:R-:W-:Y:S01]  /*8450*/  F2FP.PACK_AB R11, R30, R39 ;  /* 0x000000271e0b723e */ /* 0x000fe200000000ff */
[----:B------:R-:W-:-:S02]  /*8460*/  FFMA.FTZ R12, R25, R12, -0.72134751081466674805 ;  /* 0xbf38aa3b190c7423 */ /* 0x000fc4000001000c */
[----:B------:R-:W-:Y:S01]  /*8470*/  IMAD R40, R23, 0x2, R32 ;  /* 0x0000000217287824 */ /* 0x000fe200078e0220 */
[----:B------:R-:W-:Y:S01]  /*8480*/  STS.128 [R24+0x80], R4 ;  /* 0x0000800418007388 */ /* 0x000fe20000000c00 */
[C---:B------:R-:W-:Y:S02]  /*8490*/  FFMA.FTZ R13, R26.reuse, R13, 0.48089820146560668945 ;  /* 0x3ef6384a1a0d7423 */ /* 0x040fe4000001000d */
[----:B------:R-:W-:Y:S01]  /*84a0*/  FMUL R12, R25, R12 ;  /* 0x0000000c190c7220 */ /* 0x000fe20000400000 */
[----:B------:R0:W-:Y:S01]  /*84b0*/  STS.128 [R24+0x1080], R8 ;  /* 0x0010800818007388 */ /* 0x0001e20000000c00 */
[----:B------:R-:W-:Y:S02]  /*84c0*/  IMAD R42, R23, 0x2, R40 ;  /* 0x00000002172a7824 */ /* 0x000fe400078e0228 */
[----:B------:R-:W-:Y:S02]  /*84d0*/  FFMA.FTZ R13, R26, R13, -0.72134751081466674805 ;  /* 0xbf38aa3b1a0d7423 */ /* 0x000fe4000001000d */
[----:B------:R-:W-:-:S02]  /*84e0*/  FMUL R12, R25, R12 ;  /* 0x0000000c190c7220 */ /* 0x000fc40000400000 */
[----:B------:R-:W-:Y:S02]  /*84f0*/  IMAD R44, R23, 0x2, R42 ;  /* 0x00000002172c7824 */ /* 0x000fe400078e022a */
[C---:B------:R-:W-:Y:S02]  /*8500*/  FMUL R13, R26.reuse, R13 ;  /* 0x0000000d1a0d7220 */ /* 0x040fe40000400000 */
[----:B------:R-:W-:Y:S02]  /*8510*/  FFMA.FTZ R25, R25, 1.4426950216293334961, R12 ;  /* 0x3fb8aa3b19197823 */ /* 0x000fe4000001000c */
[C---:B------:R-:W-:Y:S02]  /*8520*/  IMAD R12, R23.reuse, 0x2, R44 ;  /* 0x00000002170c7824 */ /* 0x040fe400078e022c */
[----:B------:R-:W-:Y:S01]  /*8530*/  FMUL R13, R26, R13 ;  /* 0x0000000d1a0d7220 */ /* 0x000fe20000400000 */
[----:B0-----:R-:W-:Y:S01]  /*8540*/  LOP3.LUT R8, R20, 0x60, RZ, 0x3c, !PT ;  /* 0x0000006014087812 */ /* 0x001fe200078e3cff */
[----:B------:R-:W-:Y:S01]  /*8550*/  IMAD R46, R23, 0x2, R12 ;  /* 0x00000002172e7824 */ /* 0x000fe200078e020c */
[----:B------:R-:W-:Y:S01]  /*8560*/  BAR.SYNC.DEFER_BLOCKING 0x0 ;  /* 0x0000000000007b1d */ /* 0x000fe20000010000 */
[----:B------:R-:W-:Y:S01]  /*8570*/  FFMA.FTZ R26, R26, 1.4426950216293334961, R13 ;  /* 0x3fb8aa3b1a1a7823 */ /* 0x000fe2000001000d */
[----:B------:R-:W-:Y:S01]  /*8580*/  LOP3.LUT R13, R20, 0x40, RZ, 0x3c, !PT ;  /* 0x00000040140d7812 */ /* 0x000fe200078e3cff */
[----:B------:R-:W-:-:S02]  /*8590*/  @P3 IMAD.MOV.U32 R5, RZ, RZ, 0x7f800000 ;  /* 0x7f800000ff053424 */ /* 0x000fc400078e00ff */
[----:B------:R-:W-:Y:S02]  /*85a0*/  IMAD R48, R23, 0x2, R46 ;  /* 0x0000000217307824 */ /* 0x000fe400078e022e */
[----:B------:R-:W-:Y:S02]  /*85b0*/  FADD R62, R62, R25 ;  /* 0x000000193e3e7221 */ /* 0x000fe40000000000 */
[----:B------:R-:W-:Y:S01]  /*85c0*/  FADD R63, R63, R26 ;  /* 0x0000001a3f3f7221 */ /* 0x000fe20000000000 */
[----:B------:R-:W-:Y:S01]  /*85d0*/  LEA R26, P4, R16, R2, 0x1 ;  /* 0x00000002101a7211 */ /* 0x000fe200078808ff */
[----:B------:R-:W-:Y:S01]  /*85e0*/  @P2 FFMA.FTZ R62, R21, R28, +INF ;  /* 0x7f800000153e2423 */ /* 0x000fe2000001001c */
[C---:B------:R-:W-:Y:S01]  /*85f0*/  FSETP.NEU.AND P2, PT, R22.reuse, RZ, PT ;  /* 0x000000ff1600720b */ /* 0x040fe20003f4d000 */
[----:B------:R-:W-:Y:S01]  /*8600*/  @P3 FFMA.FTZ R63, R22, R5, +INF ;  /* 0x7f800000163f3423 */ /* 0x000fe20000010005 */
[----:B------:R-:W-:Y:S01]  /*8610*/  LEA R24, P3, R14, R2, 0x1 ;  /* 0x000000020e187211 */ /* 0x000fe200078608ff */
[----:B------:R-:W-:Y:S01]  /*8620*/  IMAD R22, R23, 0x2, R48 ;  /* 0x0000000217167824 */ /* 0x000fe200078e0230 */
[----:B------:R-:W-:-:S02]  /*8630*/  LEA.HI.X.SX32 R27, R16, R3, 0x1, P4 ;  /* 0x00000003101b7211 */ /* 0x000fc400020f0eff */
[-C--:B------:R-:W-:Y:S02]  /*8640*/  LEA.HI.X.SX32 R25, R14, R3.reuse, 0x1, P3 ;  /* 0x000000030e197211 */ /* 0x080fe400018f0eff */
[C---:B------:R-:W-:Y:S02]  /*8650*/  LEA R52, R23.reuse, R22, 0x1 ;  /* 0x0000001617347211 */ /* 0x040fe400078e08ff */
[-C--:B------:R-:W-:Y:S02]  /*8660*/  LEA R30, P3, R32, R2.reuse, 0x1 ;  /* 0x00000002201e7211 */ /* 0x080fe400078608ff */
[-C--:B------:R-:W-:Y:S01]  /*8670*/  LEA R28, P5, R18, R2.reuse, 0x1 ;  /* 0x00000002121c7211 */ /* 0x080fe200078a08ff */
[C---:B------:R-:W-:Y:S01]  /*8680*/  IMAD R54, R23.reuse, 0x2, R52 ;  /* 0x0000000217367824 */ /* 0x040fe200078e0234 */
[-C--:B------:R-:W-:Y:S01]  /*8690*/  LEA.HI.X.SX32 R31, R32, R3.reuse, 0x1, P3 ;  /* 0x00000003201f7211 */ /* 0x080fe200018f0eff */
[----:B------:R-:W0:Y:S01]  /*86a0*/  LDS.128 R4, [R20] ;  /* 0x0000000014047984 */ /* 0x000e220000000c00 */
[-C--:B------:R-:W-:Y:S01]  /*86b0*/  LEA R34, P3, R40, R2.reuse, 0x1 ;  /* 0x0000000228227211 */ /* 0x080fe200078608ff */
[C---:B------:R-:W-:Y:S01]  /*86c0*/  IMAD R56, R23.reuse, 0x2, R54 ;  /* 0x0000000217387824 */ /* 0x040fe200078e0236 */
[----:B------:R-:W-:Y:S01]  /*86d0*/  LEA R32, P4, R42, R2, 0x1 ;  /* 0x000000022a207211 */ /* 0x000fe200078808ff */
[----:B------:R-:W-:Y:S01]  /*86e0*/  LDS.128 R8, [R8] ;  /* 0x0000000008087984 */ /* 0x000fe20000000c00 */
[-C--:B------:R-:W-:Y:S01]  /*86f0*/  LEA.HI.X.SX32 R35, R40, R3.reuse, 0x1, P3 ;  /* 0x0000000328237211 */ /* 0x080fe200018f0eff */
[----:B------:R-:W-:Y:S01]  /*8700*/  IMAD R58, R23, 0x2, R56 ;  /* 0x00000002173a7824 */ /* 0x000fe200078e0238 */
[----:B------:R-:W-:-:S02]  /*8710*/  LEA.HI.X.SX32 R33, R42, R3, 0x1, P4 ;  /* 0x000000032a217211 */ /* 0x000fc400020f0eff */
[-C--:B------:R-:W-:Y:S01]  /*8720*/  LEA R42, P3, R12, R2.reuse, 0x1 ;  /* 0x000000020c2a7211 */ /* 0x080fe200078608ff */
[C---:B------:R-:W-:Y:S01]  /*8730*/  IMAD R60, R23.reuse, 0x2, R58 ;  /* 0x00000002173c7824 */ /* 0x040fe200078e023a */
[-C--:B------:R-:W-:Y:S02]  /*8740*/  LEA.HI.X.SX32 R29, R18, R3.reuse, 0x1, P5 ;  /* 0x00000003121d7211 */ /* 0x080fe400028f0eff */
[----:B------:R-:W-:Y:S01]  /*8750*/  LEA R38, P5, R44, R2, 0x1 ;  /* 0x000000022c267211 */ /* 0x000fe200078a08ff */
[----:B------:R-:W1:Y:S01]  /*8760*/  LDS.128 R16, [R17] ;  /* 0x0000000011107984 */ /* 0x000e620000000c00 */
[C---:B------:R-:W-:Y:S02]  /*8770*/  LEA R64, R23.reuse, R60, 0x1 ;  /* 0x0000003c17407211 */ /* 0x040fe400078e08ff */
[-C--:B------:R-:W-:Y:S02]  /*8780*/  LEA.HI.X.SX32 R43, R12, R3.reuse, 0x1, P3 ;  /* 0x000000030c2b7211 */ /* 0x080fe400018f0eff */
[----:B------:R-:W2:Y:S01]  /*8790*/  LDS.128 R12, [R13] ;  /* 0x000000000d0c7984 */ /* 0x000ea20000000c00 */
[----:B------:R-:W-:Y:S01]  /*87a0*/  IMAD R66, R23, 0x2, R64 ;  /* 0x0000000217427824 */ /* 0x000fe200078e0240 */
[----:B------:R-:W-:-:S02]  /*87b0*/  LEA.HI.X.SX32 R39, R44, R3, 0x1, P5 ;  /* 0x000000032c277211 */ /* 0x000fc400028f0eff */
[-C--:B------:R-:W-:Y:S01]  /*87c0*/  LEA R44, P3, R48, R2.reuse, 0x1 ;  /* 0x00000002302c7211 */ /* 0x080fe200078608ff */
[C---:B------:R-:W-:Y:S01]  /*87d0*/  IMAD R68, R23.reuse, 0x2, R66 ;  /* 0x0000000217447824 */ /* 0x040fe200078e0242 */
[-C--:B------:R-:W-:Y:S02]  /*87e0*/  LEA R40, P4, R46, R2.reuse, 0x1 ;  /* 0x000000022e287211 */ /* 0x080fe400078808ff */
[-C--:B------:R-:W-:Y:S01]  /*87f0*/  LEA.HI.X.SX32 R45, R48, R3.reuse, 0x1, P3 ;  /* 0x00000003302d7211 */ /* 0x080fe200018f0eff */
[C---:B------:R-:W-:Y:S01]  /*8800*/  IMAD R70, R23.reuse, 0x2, R68 ;  /* 0x0000000217467824 */ /* 0x040fe200078e0244 */
[----:B------:R-:W-:Y:S02]  /*8810*/  LEA R50, P3, R22, R2, 0x1 ;  /* 0x0000000216327211 */ /* 0x000fe400078608ff */
[-C--:B------:R-:W-:Y:S01]  /*8820*/  LEA.HI.X.SX32 R41, R46, R3.reuse, 0x1, P4 ;  /* 0x000000032e297211 */ /* 0x080fe200020f0eff */
[----:B------:R-:W-:Y:S01]  /*8830*/  IMAD R72, R23, 0x2, R70 ;  /* 0x0000000217487824 */ /* 0x000fe200078e0246 */
[----:B------:R-:W-:-:S02]  /*8840*/  LEA.HI.X.SX32 R51, R22, R3, 0x1, P3 ;  /* 0x0000000316337211 */ /* 0x000fc400018f0eff */
[----:B------:R-:W-:Y:S02]  /*8850*/  LEA R48, P4, R52, R2, 0x1 ;  /* 0x0000000234307211 */ /* 0x000fe400078808ff */
[C---:B------:R-:W-:Y:S02]  /*8860*/  LEA R22, R23.reuse, R72, 0x1 ;  /* 0x0000004817167211 */ /* 0x040fe400078e08ff */
[-C--:B------:R-:W-:Y:S01]  /*8870*/  LEA R46, P5, R54, R2.reuse, 0x1 ;  /* 0x00000002362e7211 */ /* 0x080fe200078a08ff */
[----:B0-----:R0:W-:Y:S01]  /*8880*/  STG.E.U16 [R24.64], R4 ;  /* 0x0000000418007986 */ /* 0x0011e2000c101506 */
[-C--:B------:R-:W-:Y:S01]  /*8890*/  LEA.HI.X.SX32 R49, R52, R3.reuse, 0x1, P4 ;  /* 0x0000000334317211 */ /* 0x080fe200020f0eff */
[C---:B------:R-:W-:Y:S01]  /*88a0*/  IMAD R76, R23.reuse, 0x2, R22 ;  /* 0x00000002174c7824 */ /* 0x040fe200078e0216 */
[----:B------:R-:W-:Y:S02]  /*88b0*/  LEA.HI.X.SX32 R47, R54, R3, 0x1, P5 ;  /* 0x00000003362f7211 */ /* 0x000fe400028f0eff */
[-C--:B------:R-:W-:Y:S01]  /*88c0*/  LEA R20, P3, R56, R2.reuse, 0x1 ;  /* 0x0000000238147211 */ /* 0x080fe200078608ff */
[----:B------:R-:W-:Y:S01]  /*88d0*/  IMAD R78, R23, 0x2, R76 ;  /* 0x00000002174e7824 */ /* 0x000fe200078e024c */
[----:B------:R-:W-:-:S02]  /*88e0*/  LEA R52, P5, R60, R2, 0x1 ;  /* 0x000000023c347211 */ /* 0x000fc400078a08ff */
[-C--:B------:R-:W-:Y:S01]  /*88f0*/  LEA.HI.X.SX32 R21, R56, R3.reuse, 0x1, P3 ;  /* 0x0000000338157211 */ /* 0x080fe200018f0eff */
[C---:B------:R-:W-:Y:S01]  /*8900*/  IMAD R80, R23.reuse, 0x2, R78 ;  /* 0x0000000217507824 */ /* 0x040fe200078e024e */
[-C--:B------:R-:W-:Y:S02]  /*8910*/  LEA.HI.X.SX32 R53, R60, R3.reuse, 0x1, P5 ;  /* 0x000000033c357211 */ /* 0x080fe400028f0eff */
[-C--:B------:R-:W-:Y:S01]  /*8920*/  LEA R60, P3, R64, R2.reuse, 0x1 ;  /* 0x00000002403c7211 */ /* 0x080fe200078608ff */
[----:B------:R-:W-:Y:S01]  /*8930*/  IMAD R82, R23, 0x2, R80 ;  /* 0x0000000217527824 */ /* 0x000fe200078e0250 */
[-C--:B------:R-:W-:Y:S01]  /*8940*/  LEA R56, P5, R68, R2.reuse, 0x1 ;  /* 0x0000000244387211 */ /* 0x080fe200078a08ff */
[----:B-1----:R1:W-:Y:S01]  /*8950*/  STG.E.U16 [R26.64], R16 ;  /* 0x000000101a007986 */ /* 0x0023e2000c101506 */
[----:B------:R-:W-:Y:S02]  /*8960*/  LEA R54, P4, R58, R2, 0x1 ;  /* 0x000000023a367211 */ /* 0x000fe400078808ff */
[-C--:B------:R-:W-:Y:S01]  /*8970*/  LEA.HI.X.SX32 R61, R64, R3.reuse, 0x1, P3 ;  /* 0x00000003403d7211 */ /* 0x080fe200018f0eff */
[----:B--2---:R2:W-:Y:S01]  /*8980*/  STG.E.U16 [R28.64], R12 ;  /* 0x0000000c1c007986 */ /* 0x0045e2000c101506 */
[----:B------:R-:W-:-:S02]  /*8990*/  LEA.HI.X.SX32 R57, R68, R3, 0x1, P5 ;  /* 0x0000000344397211 */ /* 0x000fc400028f0eff */
[----:B------:R-:W-:Y:S01]  /*89a0*/  LEA R64, P5, R22, R2, 0x1 ;  /* 0x0000000216407211 */ /* 0x000fe200078a08ff */
[----:B------:R3:W-:Y:S01]  /*89b0*/  STG.E.U16 [R30.64], R8 ;  /* 0x000000081e007986 */ /* 0x0007e2000c101506 */
[C---:B------:R-:W-:Y:S02]  /*89c0*/  LEA R84, R23.reuse, R82, 0x1 ;  /* 0x0000005217547211 */ /* 0x040fe400078e08ff */
[-C--:B------:R-:W-:Y:S02]  /*89d0*/  LEA.HI.X.SX32 R55, R58, R3.reuse, 0x1, P4 ;  /* 0x000000033a377211 */ /* 0x080fe400020f0eff */
[----:B0-----:R-:W-:Y:S02]  /*89e0*/  PRMT R25, R4, 0x7632, R25 ;  /* 0x0000763204197816 */ /* 0x001fe40000000019 */
[-C--:B------:R-:W-:Y:S02]  /*89f0*/  LEA R58, P4, R66, R2.reuse, 0x1 ;  /* 0x00000002423a7211 */ /* 0x080fe400078808ff */
[-C--:B------:R-:W-:Y:S01]  /*8a00*/  LEA.HI.X.SX32 R65, R22, R3.reuse, 0x1, P5 ;  /* 0x0000000316417211 */ /* 0x080fe200028f0eff */
[C---:B------:R-:W-:Y:S01]  /*8a10*/  IMAD R22, R23.reuse, 0x2, R84 ;  /* 0x0000000217167824 */ /* 0x040fe200078e0254 */
[----:B-1----:R-:W-:Y:S01]  /*8a20*/  PRMT R27, R16, 0x7632, R27 ;  /* 0x00007632101b7816 */ /* 0x002fe2000000001b */
[----:B------:R-:W-:Y:S01]  /*8a30*/  STG.E.U16 [R34.64], R25 ;  /* 0x0000001922007986 */ /* 0x000fe2000c101506 */
[----:B--2---:R-:W-:Y:S01]  /*8a40*/  PRMT R29, R12, 0x7632, R29 ;  /* 0x000076320c1d7816 */ /* 0x004fe2000000001d */
[C---:B------:R-:W-:Y:S01]  /*8a50*/  IMAD R86, R23.reuse, 0x2, R22 ;  /* 0x0000000217567824 */ /* 0x040fe200078e0216 */
[----:B---3--:R-:W-:Y:S01]  /*8a60*/  PRMT R31, R8, 0x7632, R31 ;  /* 0x00007632081f7816 */ /* 0x008fe2000000001f */
[----:B------:R0:W-:Y:S01]  /*8a70*/  STG.E.U16 [R32.64], R27 ;  /* 0x0000001b20007986 */ /* 0x0001e2000c101506 */
[-C--:B------:R-:W-:Y:S01]  /*8a80*/  LEA.HI.X.SX32 R59, R66, R3.reuse, 0x1, P4 ;  /* 0x00000003423b7211 */ /* 0x080fe200020f0eff */
[C---:B------:R-:W-:Y:S01]  /*8a90*/  IMAD R88, R23.reuse, 0x2, R86 ;  /* 0x0000000217587824 */ /* 0x040fe200078e0256 */
[-C--:B------:R-:W-:Y:S01]  /*8aa0*/  LEA R68, P3, R70, R2.reuse, 0x1 ;  /* 0x0000000246447211 */ /* 0x080fe200078608ff */
[----:B------:R-:W-:Y:S01]  /*8ab0*/  STG.E.U16 [R38.64], R29 ;  /* 0x0000001d26007986 */ /* 0x000fe2000c101506 */
[----:B------:R-:W-:Y:S01]  /*8ac0*/  LEA R66, P4, R72, R2, 0x1 ;  /* 0x0000000248427211 */ /* 0x000fe200078808ff */
[----:B------:R-:W-:Y:S01]  /*8ad0*/  IMAD R90, R23, 0x2, R88 ;  /* 0x00000002175a7824 */ /* 0x000fe200078e0258 */
[----:B------:R-:W-:Y:S01]  /*8ae0*/  PRMT R4, R5, 0x7632, R4 ;  /* 0x0000763205047816 */ /* 0x000fe20000000004 */
[----:B------:R-:W-:Y:S01]  /*8af0*/  STG.E.U16 [R42.64], R31 ;  /* 0x0000001f2a007986 */ /* 0x000fe2000c101506 */
[----:B------:R-:W-:-:S02]  /*8b00*/  LEA.HI.X.SX32 R69, R70, R3, 0x1, P3 ;  /* 0x0000000346457211 */ /* 0x000fc400018f0eff */
[----:B------:R-:W-:Y:S01]  /*8b10*/  PRMT R8, R17, 0x7632, R8 ;  /* 0x0000763211087816 */ /* 0x000fe20000000008 */
[----:B------:R-:W-:Y:S01]  /*8b20*/  STG.E.U16 [R40.64], R5 ;  /* 0x0000000528007986 */ /* 0x000fe2000c101506 */
[----:B------:R-:W-:Y:S02]  /*8b30*/  LEA.HI.X.SX32 R67, R72, R3, 0x1, P4 ;  /* 0x0000000348437211 */ /* 0x000fe400020f0eff */
[-C--:B------:R-:W-:Y:S01]  /*8b40*/  LEA R74, P3, R76, R2.reuse, 0x1 ;  /* 0x000000024c4a7211 */ /* 0x080fe200078608ff */
[----:B------:R-:W-:Y:S01]  /*8b50*/  STG.E.U16 [R44.64], R17 ;  /* 0x000000112c007986 */ /* 0x000fe2000c101506 */
[-C--:B------:R-:W-:Y:S02]  /*8b60*/  LEA R70, P5, R80, R2.reuse, 0x1 ;  /* 0x0000000250467211 */ /* 0x080fe400078a08ff */
[----:B------:R-:W-:Y:S01]  /*8b70*/  PRMT R12, R13, 0x7632, R12 ;  /* 0x000076320d0c7816 */ /* 0x000fe2000000000c */
[----:B------:R-:W-:Y:S01]  /*8b80*/  STG.E.U16 [R50.64], R13 ;  /* 0x0000000d32007986 */ /* 0x000fe2000c101506 */
[----:B------:R-:W-:-:S02]  /*8b90*/  LEA R72, P4, R78, R2, 0x1 ;  /* 0x000000024e487211 */ /* 0x000fc400078808ff */
[----:B------:R-:W-:Y:S01]  /*8ba0*/  PRMT R26, R9, 0x7632, R26 ;  /* 0x00007632091a7816 */ /* 0x000fe2000000001a */
[----:B------:R-:W-:Y:S01]  /*8bb0*/  STG.E.U16 [R48.64], R9 ;  /* 0x0000000930007986 */ /* 0x000fe2000c101506 */
[-C--:B------:R-:W-:Y:S02]  /*8bc0*/  LEA.HI.X.SX32 R75, R76, R3.reuse, 0x1, P3 ;  /* 0x000000034c4b7211 */ /* 0x080fe400018f0eff */
[-C--:B------:R-:W-:Y:S01]  /*8bd0*/  LEA.HI.X.SX32 R71, R80, R3.reuse, 0x1, P5 ;  /* 0x0000000350477211 */ /* 0x080fe200028f0eff */
[----:B------:R1:W-:Y:S01]  /*8be0*/  STG.E.U16 [R46.64], R4 ;  /* 0x000000042e007986 */ /* 0x0003e2000c101506 */
[----:B------:R-:W-:Y:S02]  /*8bf0*/  LEA.HI.X.SX32 R73, R78, R3, 0x1, P4 ;  /* 0x000000034e497211 */ /* 0x000fe400020f0eff */
[-C--:B------:R-:W-:Y:S01]  /*8c00*/  LEA R80, P3, R82, R2.reuse, 0x1 ;  /* 0x0000000252507211 */ /* 0x080fe200078608ff */
[----:B------:R2:W-:Y:S01]  /*8c10*/  STG.E.U16 [R20.64], R8 ;  /* 0x0000000814007986 */ /* 0x0005e2000c101506 */
[----:B------:R-:W-:-:S02]  /*8c20*/  LEA R78, P4, R84, R2, 0x1 ;  /* 0x00000002544e7211 */ /* 0x000fc400078808ff */
[----:B0-----:R-:W-:Y:S01]  /*8c30*/  PRMT R33, R6, 0x7632, R33 ;  /* 0x0000763206217816 */ /* 0x001fe20000000021 */
[----:B------:R-:W-:Y:S01]  /*8c40*/  STG.E.U16 [R54.64], R12 ;  /* 0x0000000c36007986 */ /* 0x000fe2000c101506 */
[----:B------:R-:W-:Y:S02]  /*8c50*/  LEA R76, P5, R22, R2, 0x1 ;  /* 0x00000002164c7211 */ /* 0x000fe400078a08ff */
[----:B------:R-:W-:Y:S01]  /*8c60*/  PRMT R32, R18, 0x7632, R32 ;  /* 0x0000763212207816 */ /* 0x000fe20000000020 */
[----:B------:R-:W-:Y:S01]  /*8c70*/  STG.E.U16 [R52.64], R26 ;  /* 0x0000001a34007986 */ /* 0x000fe2000c101506 */
[----:B-1----:R-:W-:Y:S02]  /*8c80*/  PRMT R4, R14, 0x7632, R4 ;  /* 0x000076320e047816 */ /* 0x002fe40000000004 */
[----:B------:R-:W-:Y:S01]  /*8c90*/  LEA.HI.X.SX32 R81, R82, R3, 0x1, P3 ;  /* 0x0000000352517211 */ /* 0x000fe200018f0eff */
[----:B------:R0:W-:Y:S01]  /*8ca0*/  STG.E.U16 [R60.64], R6 ;  /* 0x000000063c007986 */ /* 0x0001e2000c101506 */
[----:B------:R-:W-:-:S02]  /*8cb0*/  LEA R87, R23, R90, 0x1 ;  /* 0x0000005a17577211 */ /* 0x000fc400078e08ff */
[----:B--2---:R-:W-:Y:S01]  /*8cc0*/  PRMT R8, R10, 0x7632, R8 ;  /* 0x000076320a087816 */ /* 0x004fe20000000008 */
[----:B------:R-:W-:Y:S01]  /*8cd0*/  STG.E.U16 [R58.64], R18 ;  /* 0x000000123a007986 */ /* 0x000fe2000c101506 */
[-C--:B------:R-:W-:Y:S02]  /*8ce0*/  LEA.HI.X.SX32 R79, R84, R3.reuse, 0x1, P4 ;  /* 0x00000003544f7211 */ /* 0x080fe400020f0eff */
[-C--:B------:R-:W-:Y:S01]  /*8cf0*/  LEA R82, P3, R86, R2.reuse, 0x1 ;  /* 0x0000000256527211 */ /* 0x080fe200078608ff */
[----:B------:R-:W-:Y:S01]  /*8d00*/  STG.E.U16 [R56.64], R14 ;  /* 0x0000000e38007986 */ /* 0x000fe2000c101506 */
[----:B------:R-:W-:Y:S02]  /*8d10*/  LEA.HI.X.SX32 R77, R22, R3, 0x1, P5 ;  /* 0x00000003164d7211 */ /* 0x000fe400028f0eff */
[-C--:B------:R-:W-:Y:S01]  /*8d20*/  LEA R84, P4, R88, R2.reuse, 0x1 ;  /* 0x0000000258547211 */ /* 0x080fe200078808ff */
[----:B------:R-:W-:Y:S01]  /*8d30*/  STG.E.U16 [R68.64], R10 ;  /* 0x0000000a44007986 */ /* 0x000fe2000c101506 */
[----:B------:R-:W-:-:S02]  /*8d40*/  LEA R22, P5, R90, R2, 0x1 ;  /* 0x000000025a167211 */ /* 0x000fc400078a08ff */
[----:B------:R-:W-:Y:S01]  /*8d50*/  LEA R2, P6, R87, R2, 0x1 ;  /* 0x0000000257027211 */ /* 0x000fe200078c08ff */
[----:B------:R-:W-:Y:S01]  /*8d60*/  STG.E.U16 [R66.64], R33 ;  /* 0x0000002142007986 */ /* 0x000fe2000c101506 */
[-C--:B------:R-:W-:Y:S02]  /*8d70*/  LEA.HI.X.SX32 R83, R86, R3.reuse, 0x1, P3 ;  /* 0x0000000356537211 */ /* 0x080fe400018f0eff */
[----:B------:R-:W-:Y:S01]  /*8d80*/  PRMT R41, R7, 0x7632, R41 ;  /* 0x0000763207297816 */ /* 0x000fe20000000029 */
[----:B------:R-:W-:Y:S01]  /*8d90*/  STG.E.U16 [R64.64], R32 ;  /* 0x0000002040007986 */ /* 0x000fe2000c101506 */
[-C--:B------:R-:W-:Y:S02]  /*8da0*/  LEA.HI.X.SX32 R85, R88, R3.reuse, 0x1, P4 ;  /* 0x0000000358557211 */ /* 0x080fe400020f0eff */
[----:B------:R-:W-:Y:S01]  /*8db0*/  PRMT R42, R19, 0x7632, R42 ;  /* 0x00007632132a7816 */ /* 0x000fe2000000002a */
[----:B------:R1:W-:Y:S01]  /*8dc0*/  STG.E.U16 [R74.64], R4 ;  /* 0x000000044a007986 */ /* 0x0003e2000c101506 */
[----:B------:R-:W-:-:S02]  /*8dd0*/  LEA.HI.X.SX32 R23, R90, R3, 0x1, P5 ;  /* 0x000000035a177211 */ /* 0x000fc400028f0eff */
[----:B0-----:R-:W-:Y:S01]  /*8de0*/  PRMT R6, R15, 0x7632, R6 ;  /* 0x000076320f067816 */ /* 0x001fe20000000006 */
[----:B------:R0:W-:Y:S01]  /*8df0*/  STG.E.U16 [R72.64], R8 ;  /* 0x0000000848007986 */ /* 0x0001e2000c101506 */
[----:B------:R-:W-:Y:S02]  /*8e00*/  LEA.HI.X.SX32 R3, R87, R3, 0x1, P6 ;  /* 0x0000000357037211 */ /* 0x000fe400030f0eff */
[----:B------:R-:W-:Y:S01]  /*8e10*/  PRMT R9, R11, 0x7632, R9 ;  /* 0x000076320b097816 */ /* 0x000fe20000000009 */
[----:B------:R0:W-:Y:S01]  /*8e20*/  STG.E.U16 [R70.64], R7 ;  /* 0x0000000746007986 */ /* 0x0001e2000c101506 */
[----:B------:R-:W-:-:S03]  /*8e30*/  FSEL R5, R62, -INF , P1 ;  /* 0xff8000003e057808 */ /* 0x000fc60000800000 */
[----:B------:R0:W-:Y:S01]  /*8e40*/  STG.E.U16 [R80.64], R19 ;  /* 0x0000001350007986 */ /* 0x0001e2000c101506 */
[----:B-1----:R-:W-:Y:S01]  /*8e50*/  FSEL R4, R63, -INF , P2 ;  /* 0xff8000003f047808 */ /* 0x002fe20001000000 */
[----:B------:R-:W-:Y:S02]  /*8e60*/  FFMA R36, R5, 0.69314718246459960938, R36 ;  /* 0x3f31721805247823 */ /* 0x000fe40000000024 */
[----:B------:R0:W-:Y:S02]  /*8e70*/  STG.E.U16 [R78.64], R15 ;  /* 0x0000000f4e007986 */ /* 0x0001e4000c101506 */
[----:B------:R-:W-:Y:S01]  /*8e80*/  FFMA R37, R4, 0.69314718246459960938, R37 ;  /* 0x3f31721804257823 */ /* 0x000fe20000000025 */
[----:B------:R-:W-:Y:S01]  /*8e90*/  LOP3.LUT R4, R92, 0x3f8, RZ, 0xc0, !PT ;  /* 0x000003f85c047812 */ /* 0x000fe200078ec0ff */
[----:B------:R0:W-:Y:S04]  /*8ea0*/  STG.E.U16 [R76.64], R11 ;  /* 0x0000000b4c007986 */ /* 0x0001e8000c101506 */
[----:B------:R0:W-:Y:S04]  /*8eb0*/  STG.E.U16 [R82.64], R41 ;  /* 0x0000002952007986 */ /* 0x0001e8000c101506 */
[----:B------:R0:W-:Y:S04]  /*8ec0*/  STG.E.U16 [R84.64], R42 ;  /* 0x0000002a54007986 */ /* 0x0001e8000c101506 */
[----:B------:R0:W-:Y:S04]  /*8ed0*/  STG.E.U16 [R22.64], R6 ;  /* 0x0000000616007986 */ /* 0x0001e8000c101506 */
[----:B------:R0:W-:Y:S04]  /*8ee0*/  STG.E.U16 [R2.64], R9 ;  /* 0x0000000902007986 */ /* 0x0001e8000c101506 */
[----:B------:R-:W-:Y:S06]  /*8ef0*/  BAR.SYNC.DEFER_BLOCKING 0x0 ;  /* 0x0000000000007b1d */ /* 0x000fec0000010000 */
[----:B------:R0:W-:Y:S04]  /*8f00*/  STS.64 [R4], R36 ;  /* 0x0000002404007388 */ /* 0x0001e80000000a00 */
[----:B------:R-:W-:Y:S06]  /*8f10*/  BAR.SYNC.DEFER_BLOCKING 0x0 ;  /* 0x0000000000007b1d */ /* 0x000fec0000010000 */
[----:B------:R-:W-:Y:S05]  /*8f20*/  @P0 EXIT ;  /* 0x000000000000094d */ /* 0x000fea0003800000 */
[----:B0-----:R-:W0:Y:S01]  /*8f30*/  LDS R7, [R0] ;  /* 0x0000000000077984 */ /* 0x001e220000000800 */
[----:B------:R-:W-:-:S02]  /*8f40*/  IMAD R2, R91, c[0x0][0x1cc], RZ ;  /* 0x000073005b027a24 */ /* 0x000fc400078e02ff */
[C---:B------:R-:W-:Y:S02]  /*8f50*/  IMAD.SHL.U32 R6, R89.reuse, 0x4, RZ ;  /* 0x0000000459067824 */ /* 0x040fe400078e00ff */
[----:B------:R-:W-:Y:S02]  /*8f60*/  IMAD.SHL.U32 R3, R2, 0x4, RZ ;  /* 0x0000000402037824 */ /* 0x000fe400078e00ff */
[----:B------:R-:W-:-:S04]  /*8f70*/  IMAD.HI R5, R89, 0x4, RZ ;  /* 0x0000000459057827 */ /* 0x000fc800078e02ff */
[----:B------:R-:W-:Y:S01]  /*8f80*/  IMAD.HI R4, R2, 0x4, RZ ;  /* 0x0000000402047827 */ /* 0x000fe200078e02ff */
[----:B------:R-:W-:-:S04]  /*8f90*/  IADD3 R2, P0, P1, R6, c[0x0][0x180], R3 ;  /* 0x0000600006027a10 */ /* 0x000fc8000791e003 */
[----:B------:R-:W-:-:S05]  /*8fa0*/  IADD3.X R3, R5, c[0x0][0x184], R4, P0, P1 ;  /* 0x0000610005037a10 */ /* 0x000fca00007e2404 */
[----:B0-----:R-:W-:Y:S01]  /*8fb0*/  STG.E [R2.64], R7 ;  /* 0x0000000702007986 */ /* 0x001fe2000c101906 */
[----:B------:R-:W-:Y:S05]  /*8fc0*/  EXIT ;  /* 0x000000000000794d */ /* 0x000fea0003800000 */
.L_x_2:
[----:B------:R-:W-:-:S00]  /*8fd0*/  BRA `(.L_x_2) ;  /* 0xfffffff000007947 */ /* 0x000fc0000383ffff */
[----:B------:R-:W-:-:S00]  /*8fe0*/  NOP ;  /* 0x0000000000007918 */ /* 0x000fc00000000000 */
        /* <DEDUP_REMOVED lines=9> */
.L_x_3:


//--------------------- .nv.global.init           --------------------------
	.section	.nv.global.init,"aw",@progbits
.nv.global.init:
	.type		_$_str,@object
	.size		_$_str,(.L_0 - _$_str)
_$_str:
        /*0000*/ 	.byte	0x5f, 0x5f, 0x43, 0x55, 0x44, 0x41, 0x5f, 0x46, 0x54, 0x5a, 0x00
.L_0:


//--------------------- .nv.shared.attn_fwd       --------------------------
	.section	.nv.shared.attn_fwd,"aw",@nobits
	.sectionflags	@""
	.align	16
